







.version 5.0
.target sm_61
.address_size 64


.global .align 8 .b8 _ZTVSt9basic_iosIcSt11char_traitsIcEE[32];
.global .align 8 .b8 _ZTTSo[8];
.global .align 8 .b8 _ZTVSt15basic_streambufIcSt11char_traitsIcEE[128];
.global .align 8 .b8 _ZTVNSt7__cxx1115basic_stringbufIcSt11char_traitsIcESaIcEEE[128];
.global .align 8 .b8 _ZTTNSt7__cxx1119basic_ostringstreamIcSt11char_traitsIcESaIcEEE[8];
.global .align 8 .b8 _ZTVN10__cxxabiv117__class_type_infoE[8];
.global .align 8 .b8 _ZTVN10__cxxabiv120__si_class_type_infoE[8];
.global .align 8 .b8 _ZTVN3c105ErrorE[40];
.global .align 1 .b8 __T20[38] = {84, 32, 112, 111, 119, 105, 40, 84, 44, 32, 84, 41, 32, 91, 119, 105, 116, 104, 32, 84, 32, 61, 32, 117, 110, 115, 105, 103, 110, 101, 100, 32, 99, 104, 97, 114, 93, 0};
.global .align 1 .b8 __T21[36] = {84, 32, 112, 111, 119, 105, 40, 84, 44, 32, 84, 41, 32, 91, 119, 105, 116, 104, 32, 84, 32, 61, 32, 115, 105, 103, 110, 101, 100, 32, 99, 104, 97, 114, 93, 0};
.global .align 1 .b8 __T22[30] = {84, 32, 112, 111, 119, 105, 40, 84, 44, 32, 84, 41, 32, 91, 119, 105, 116, 104, 32, 84, 32, 61, 32, 115, 104, 111, 114, 116, 93, 0};
.global .align 1 .b8 __T23[28] = {84, 32, 112, 111, 119, 105, 40, 84, 44, 32, 84, 41, 32, 91, 119, 105, 116, 104, 32, 84, 32, 61, 32, 105, 110, 116, 93, 0};
.global .align 1 .b8 __T24[29] = {84, 32, 112, 111, 119, 105, 40, 84, 44, 32, 84, 41, 32, 91, 119, 105, 116, 104, 32, 84, 32, 61, 32, 108, 111, 110, 103, 93, 0};

.visible .entry _Z37SpatialReflectionPadding_updateOutputIN3c104HalfEEv15THCDeviceTensorIT_Li4Ei16DefaultPtrTraitsES5_iiii(
.param .align 8 .b8 _Z37SpatialReflectionPadding_updateOutputIN3c104HalfEEv15THCDeviceTensorIT_Li4Ei16DefaultPtrTraitsES5_iiii_param_0[40],
.param .align 8 .b8 _Z37SpatialReflectionPadding_updateOutputIN3c104HalfEEv15THCDeviceTensorIT_Li4Ei16DefaultPtrTraitsES5_iiii_param_1[40],
.param .u32 _Z37SpatialReflectionPadding_updateOutputIN3c104HalfEEv15THCDeviceTensorIT_Li4Ei16DefaultPtrTraitsES5_iiii_param_2,
.param .u32 _Z37SpatialReflectionPadding_updateOutputIN3c104HalfEEv15THCDeviceTensorIT_Li4Ei16DefaultPtrTraitsES5_iiii_param_3,
.param .u32 _Z37SpatialReflectionPadding_updateOutputIN3c104HalfEEv15THCDeviceTensorIT_Li4Ei16DefaultPtrTraitsES5_iiii_param_4,
.param .u32 _Z37SpatialReflectionPadding_updateOutputIN3c104HalfEEv15THCDeviceTensorIT_Li4Ei16DefaultPtrTraitsES5_iiii_param_5
)
{
.reg .pred %p<2>;
.reg .b16 %rs<2>;
.reg .b32 %r<91>;
.reg .b64 %rd<23>;


ld.param.v2.u32 {%r23, %r24}, [_Z37SpatialReflectionPadding_updateOutputIN3c104HalfEEv15THCDeviceTensorIT_Li4Ei16DefaultPtrTraitsES5_iiii_param_0+32];
ld.param.v2.u32 {%r27, %r28}, [_Z37SpatialReflectionPadding_updateOutputIN3c104HalfEEv15THCDeviceTensorIT_Li4Ei16DefaultPtrTraitsES5_iiii_param_0+16];
ld.param.v2.u32 {%r29, %r30}, [_Z37SpatialReflectionPadding_updateOutputIN3c104HalfEEv15THCDeviceTensorIT_Li4Ei16DefaultPtrTraitsES5_iiii_param_0+8];
ld.param.u64 %rd1, [_Z37SpatialReflectionPadding_updateOutputIN3c104HalfEEv15THCDeviceTensorIT_Li4Ei16DefaultPtrTraitsES5_iiii_param_0];
ld.param.v2.u32 {%r33, %r34}, [_Z37SpatialReflectionPadding_updateOutputIN3c104HalfEEv15THCDeviceTensorIT_Li4Ei16DefaultPtrTraitsES5_iiii_param_1+16];
ld.param.v2.u32 {%r35, %r36}, [_Z37SpatialReflectionPadding_updateOutputIN3c104HalfEEv15THCDeviceTensorIT_Li4Ei16DefaultPtrTraitsES5_iiii_param_1+8];
ld.param.v2.u32 {%r37, %r38}, [_Z37SpatialReflectionPadding_updateOutputIN3c104HalfEEv15THCDeviceTensorIT_Li4Ei16DefaultPtrTraitsES5_iiii_param_1+32];
ld.param.u64 %rd2, [_Z37SpatialReflectionPadding_updateOutputIN3c104HalfEEv15THCDeviceTensorIT_Li4Ei16DefaultPtrTraitsES5_iiii_param_1];
ld.param.u32 %r21, [_Z37SpatialReflectionPadding_updateOutputIN3c104HalfEEv15THCDeviceTensorIT_Li4Ei16DefaultPtrTraitsES5_iiii_param_2];
ld.param.u32 %r22, [_Z37SpatialReflectionPadding_updateOutputIN3c104HalfEEv15THCDeviceTensorIT_Li4Ei16DefaultPtrTraitsES5_iiii_param_4];
mov.u32 %r39, %ntid.x;
mov.u32 %r40, %ctaid.x;
mov.u32 %r41, %tid.x;
mad.lo.s32 %r3, %r39, %r40, %r41;
mul.lo.s32 %r42, %r37, %r38;
setp.ge.s32	%p1, %r3, %r42;
@%p1 bra BB0_2;

mov.u32 %r43, %ctaid.y;
mov.u32 %r44, %ctaid.z;
neg.s32 %r45, %r21;
cvta.to.global.u64 %rd3, %rd2;
cvta.to.global.u64 %rd4, %rd1;
neg.s32 %r46, %r22;
mov.u32 %r47, 0;
max.s32 %r48, %r47, %r46;
max.s32 %r49, %r47, %r45;
rem.s32 %r50, %r3, %r38;
sub.s32 %r51, %r50, %r22;
abs.s32 %r52, %r51;
mov.u32 %r53, 1;
sub.s32 %r54, %r53, %r24;
sub.s32 %r55, %r54, %r22;
add.s32 %r56, %r55, %r50;
abs.s32 %r57, %r56;
shl.b32 %r58, %r22, 1;
add.s32 %r59, %r24, %r58;
add.s32 %r60, %r59, -1;
sub.s32 %r61, %r60, %r50;
add.s32 %r62, %r61, %r48;
max.s32 %r63, %r47, %r22;
sub.s32 %r64, %r62, %r63;
add.s32 %r65, %r64, %r52;
sub.s32 %r66, %r65, %r57;
div.s32 %r67, %r3, %r38;
sub.s32 %r68, %r67, %r21;
abs.s32 %r69, %r68;
sub.s32 %r70, %r53, %r23;
sub.s32 %r71, %r70, %r21;
add.s32 %r72, %r71, %r67;
abs.s32 %r73, %r72;
shl.b32 %r74, %r21, 1;
add.s32 %r75, %r23, %r74;
add.s32 %r76, %r75, -1;
sub.s32 %r77, %r76, %r67;
add.s32 %r78, %r77, %r49;
max.s32 %r79, %r47, %r21;
sub.s32 %r80, %r78, %r79;
add.s32 %r81, %r80, %r69;
sub.s32 %r82, %r81, %r73;
mul.lo.s32 %r83, %r44, %r29;
cvt.s64.s32	%rd5, %r83;
mul.lo.s32 %r84, %r43, %r30;
cvt.s64.s32	%rd6, %r84;
add.s64 %rd7, %rd5, %rd6;
mul.lo.s32 %r85, %r82, %r27;
cvt.s64.s32	%rd8, %r85;
mul.lo.s32 %r86, %r66, %r28;
cvt.s64.s32	%rd9, %r86;
add.s64 %rd10, %rd7, %rd9;
add.s64 %rd11, %rd10, %rd8;
shl.b64 %rd12, %rd11, 1;
add.s64 %rd13, %rd4, %rd12;
ld.global.u16 %rs1, [%rd13];
mul.lo.s32 %r87, %r44, %r35;
cvt.s64.s32	%rd14, %r87;
mul.lo.s32 %r88, %r43, %r36;
cvt.s64.s32	%rd15, %r88;
add.s64 %rd16, %rd14, %rd15;
mul.lo.s32 %r89, %r67, %r33;
cvt.s64.s32	%rd17, %r89;
mul.lo.s32 %r90, %r50, %r34;
cvt.s64.s32	%rd18, %r90;
add.s64 %rd19, %rd16, %rd18;
add.s64 %rd20, %rd19, %rd17;
shl.b64 %rd21, %rd20, 1;
add.s64 %rd22, %rd3, %rd21;
st.global.u16 [%rd22], %rs1;

BB0_2:
ret;
}


.visible .entry _Z40SpatialReflectionPadding_updateGradInputIN3c104HalfEEv15THCDeviceTensorIT_Li4Ei16DefaultPtrTraitsES5_iiii(
.param .align 8 .b8 _Z40SpatialReflectionPadding_updateGradInputIN3c104HalfEEv15THCDeviceTensorIT_Li4Ei16DefaultPtrTraitsES5_iiii_param_0[40],
.param .align 8 .b8 _Z40SpatialReflectionPadding_updateGradInputIN3c104HalfEEv15THCDeviceTensorIT_Li4Ei16DefaultPtrTraitsES5_iiii_param_1[40],
.param .u32 _Z40SpatialReflectionPadding_updateGradInputIN3c104HalfEEv15THCDeviceTensorIT_Li4Ei16DefaultPtrTraitsES5_iiii_param_2,
.param .u32 _Z40SpatialReflectionPadding_updateGradInputIN3c104HalfEEv15THCDeviceTensorIT_Li4Ei16DefaultPtrTraitsES5_iiii_param_3,
.param .u32 _Z40SpatialReflectionPadding_updateGradInputIN3c104HalfEEv15THCDeviceTensorIT_Li4Ei16DefaultPtrTraitsES5_iiii_param_4,
.param .u32 _Z40SpatialReflectionPadding_updateGradInputIN3c104HalfEEv15THCDeviceTensorIT_Li4Ei16DefaultPtrTraitsES5_iiii_param_5
)
{
.reg .pred %p<4>;
.reg .b16 %rs<5>;
.reg .f32 %f<4>;
.reg .b32 %r<104>;
.reg .b64 %rd<26>;


ld.param.v2.u32 {%r26, %r27}, [_Z40SpatialReflectionPadding_updateGradInputIN3c104HalfEEv15THCDeviceTensorIT_Li4Ei16DefaultPtrTraitsES5_iiii_param_0+32];
ld.param.v2.u32 {%r30, %r31}, [_Z40SpatialReflectionPadding_updateGradInputIN3c104HalfEEv15THCDeviceTensorIT_Li4Ei16DefaultPtrTraitsES5_iiii_param_0+16];
ld.param.v2.u32 {%r32, %r33}, [_Z40SpatialReflectionPadding_updateGradInputIN3c104HalfEEv15THCDeviceTensorIT_Li4Ei16DefaultPtrTraitsES5_iiii_param_0+8];
ld.param.u64 %rd3, [_Z40SpatialReflectionPadding_updateGradInputIN3c104HalfEEv15THCDeviceTensorIT_Li4Ei16DefaultPtrTraitsES5_iiii_param_0];
ld.param.v2.u32 {%r36, %r37}, [_Z40SpatialReflectionPadding_updateGradInputIN3c104HalfEEv15THCDeviceTensorIT_Li4Ei16DefaultPtrTraitsES5_iiii_param_1+16];
ld.param.v2.u32 {%r38, %r39}, [_Z40SpatialReflectionPadding_updateGradInputIN3c104HalfEEv15THCDeviceTensorIT_Li4Ei16DefaultPtrTraitsES5_iiii_param_1+8];
ld.param.v2.u32 {%r40, %r41}, [_Z40SpatialReflectionPadding_updateGradInputIN3c104HalfEEv15THCDeviceTensorIT_Li4Ei16DefaultPtrTraitsES5_iiii_param_1+32];
ld.param.u64 %rd4, [_Z40SpatialReflectionPadding_updateGradInputIN3c104HalfEEv15THCDeviceTensorIT_Li4Ei16DefaultPtrTraitsES5_iiii_param_1];
ld.param.u32 %r24, [_Z40SpatialReflectionPadding_updateGradInputIN3c104HalfEEv15THCDeviceTensorIT_Li4Ei16DefaultPtrTraitsES5_iiii_param_2];
ld.param.u32 %r25, [_Z40SpatialReflectionPadding_updateGradInputIN3c104HalfEEv15THCDeviceTensorIT_Li4Ei16DefaultPtrTraitsES5_iiii_param_4];
mov.u32 %r42, %ntid.x;
mov.u32 %r43, %ctaid.x;
mov.u32 %r44, %tid.x;
mad.lo.s32 %r3, %r42, %r43, %r44;
mul.lo.s32 %r45, %r40, %r41;
setp.ge.s32	%p1, %r3, %r45;
@%p1 bra BB1_3;

mov.u32 %r46, %ctaid.y;
mov.u32 %r47, %ctaid.z;
neg.s32 %r48, %r24;
cvta.to.global.u64 %rd5, %rd4;
cvta.to.global.u64 %rd6, %rd3;
neg.s32 %r49, %r25;
mov.u32 %r50, 0;
max.s32 %r51, %r50, %r49;
max.s32 %r52, %r50, %r48;
rem.s32 %r53, %r3, %r41;
sub.s32 %r54, %r53, %r25;
abs.s32 %r55, %r54;
mov.u32 %r56, 1;
sub.s32 %r57, %r56, %r27;
sub.s32 %r58, %r57, %r25;
add.s32 %r59, %r58, %r53;
abs.s32 %r60, %r59;
shl.b32 %r61, %r25, 1;
add.s32 %r62, %r27, %r61;
add.s32 %r63, %r62, -1;
sub.s32 %r64, %r63, %r53;
add.s32 %r65, %r64, %r51;
max.s32 %r66, %r50, %r25;
sub.s32 %r67, %r65, %r66;
add.s32 %r68, %r67, %r55;
sub.s32 %r69, %r68, %r60;
div.s32 %r70, %r3, %r41;
sub.s32 %r71, %r70, %r24;
abs.s32 %r72, %r71;
sub.s32 %r73, %r56, %r26;
sub.s32 %r74, %r73, %r24;
add.s32 %r75, %r74, %r70;
abs.s32 %r76, %r75;
shl.b32 %r77, %r24, 1;
add.s32 %r78, %r26, %r77;
add.s32 %r79, %r78, -1;
sub.s32 %r80, %r79, %r70;
add.s32 %r81, %r80, %r52;
max.s32 %r82, %r50, %r24;
sub.s32 %r83, %r81, %r82;
add.s32 %r84, %r83, %r72;
sub.s32 %r85, %r84, %r76;
mul.lo.s32 %r86, %r47, %r38;
cvt.s64.s32	%rd7, %r86;
mul.lo.s32 %r87, %r46, %r39;
cvt.s64.s32	%rd8, %r87;
add.s64 %rd9, %rd7, %rd8;
mul.lo.s32 %r88, %r70, %r36;
cvt.s64.s32	%rd10, %r88;
mul.lo.s32 %r89, %r53, %r37;
cvt.s64.s32	%rd11, %r89;
add.s64 %rd12, %rd9, %rd11;
add.s64 %rd13, %rd12, %rd10;
shl.b64 %rd14, %rd13, 1;
add.s64 %rd15, %rd5, %rd14;
ld.global.u16 %rs1, [%rd15];
mul.lo.s32 %r90, %r47, %r32;
cvt.s64.s32	%rd16, %r90;
mul.lo.s32 %r91, %r46, %r33;
cvt.s64.s32	%rd17, %r91;
add.s64 %rd18, %rd16, %rd17;
mul.lo.s32 %r92, %r85, %r30;
cvt.s64.s32	%rd19, %r92;
mul.lo.s32 %r93, %r69, %r31;
cvt.s64.s32	%rd20, %r93;
add.s64 %rd21, %rd18, %rd20;
add.s64 %rd22, %rd21, %rd19;
shl.b64 %rd23, %rd22, 1;
add.s64 %rd24, %rd6, %rd23;
add.s64 %rd25, %rd3, %rd23;
and.b64 %rd1, %rd25, 2;
sub.s64 %rd2, %rd24, %rd1;
ld.global.u32 %r103, [%rd2];

BB1_2:
mov.u32 %r6, %r103;
shr.u32 %r94, %r6, 16;
setp.eq.s64	%p2, %rd1, 0;
selp.b32	%r95, %r6, %r94, %p2;
cvt.u16.u32	%rs2, %r95;

	{ cvt.f32.f16 %f1, %rs2;}


	
	{ cvt.f32.f16 %f2, %rs1;}


	add.f32 %f3, %f1, %f2;

	{ cvt.rn.f16.f32 %rs4, %f3;}


	cvt.u32.u16	%r96, %rs4;
shl.b32 %r97, %r96, 16;
and.b32 %r98, %r6, 65535;
or.b32 %r99, %r97, %r98;
and.b32 %r100, %r6, -65536;
or.b32 %r101, %r96, %r100;
selp.b32	%r102, %r101, %r99, %p2;
atom.global.cas.b32 %r103, [%rd2], %r6, %r102;
setp.ne.s32	%p3, %r6, %r103;
@%p3 bra BB1_2;

BB1_3:
ret;
}


.visible .entry _Z37SpatialReflectionPadding_updateOutputIfEv15THCDeviceTensorIT_Li4Ei16DefaultPtrTraitsES3_iiii(
.param .align 8 .b8 _Z37SpatialReflectionPadding_updateOutputIfEv15THCDeviceTensorIT_Li4Ei16DefaultPtrTraitsES3_iiii_param_0[40],
.param .align 8 .b8 _Z37SpatialReflectionPadding_updateOutputIfEv15THCDeviceTensorIT_Li4Ei16DefaultPtrTraitsES3_iiii_param_1[40],
.param .u32 _Z37SpatialReflectionPadding_updateOutputIfEv15THCDeviceTensorIT_Li4Ei16DefaultPtrTraitsES3_iiii_param_2,
.param .u32 _Z37SpatialReflectionPadding_updateOutputIfEv15THCDeviceTensorIT_Li4Ei16DefaultPtrTraitsES3_iiii_param_3,
.param .u32 _Z37SpatialReflectionPadding_updateOutputIfEv15THCDeviceTensorIT_Li4Ei16DefaultPtrTraitsES3_iiii_param_4,
.param .u32 _Z37SpatialReflectionPadding_updateOutputIfEv15THCDeviceTensorIT_Li4Ei16DefaultPtrTraitsES3_iiii_param_5
)
{
.reg .pred %p<2>;
.reg .f32 %f<2>;
.reg .b32 %r<91>;
.reg .b64 %rd<23>;


ld.param.v2.u32 {%r23, %r24}, [_Z37SpatialReflectionPadding_updateOutputIfEv15THCDeviceTensorIT_Li4Ei16DefaultPtrTraitsES3_iiii_param_0+32];
ld.param.v2.u32 {%r27, %r28}, [_Z37SpatialReflectionPadding_updateOutputIfEv15THCDeviceTensorIT_Li4Ei16DefaultPtrTraitsES3_iiii_param_0+16];
ld.param.v2.u32 {%r29, %r30}, [_Z37SpatialReflectionPadding_updateOutputIfEv15THCDeviceTensorIT_Li4Ei16DefaultPtrTraitsES3_iiii_param_0+8];
ld.param.u64 %rd1, [_Z37SpatialReflectionPadding_updateOutputIfEv15THCDeviceTensorIT_Li4Ei16DefaultPtrTraitsES3_iiii_param_0];
ld.param.v2.u32 {%r33, %r34}, [_Z37SpatialReflectionPadding_updateOutputIfEv15THCDeviceTensorIT_Li4Ei16DefaultPtrTraitsES3_iiii_param_1+16];
ld.param.v2.u32 {%r35, %r36}, [_Z37SpatialReflectionPadding_updateOutputIfEv15THCDeviceTensorIT_Li4Ei16DefaultPtrTraitsES3_iiii_param_1+8];
ld.param.v2.u32 {%r37, %r38}, [_Z37SpatialReflectionPadding_updateOutputIfEv15THCDeviceTensorIT_Li4Ei16DefaultPtrTraitsES3_iiii_param_1+32];
ld.param.u64 %rd2, [_Z37SpatialReflectionPadding_updateOutputIfEv15THCDeviceTensorIT_Li4Ei16DefaultPtrTraitsES3_iiii_param_1];
ld.param.u32 %r21, [_Z37SpatialReflectionPadding_updateOutputIfEv15THCDeviceTensorIT_Li4Ei16DefaultPtrTraitsES3_iiii_param_2];
ld.param.u32 %r22, [_Z37SpatialReflectionPadding_updateOutputIfEv15THCDeviceTensorIT_Li4Ei16DefaultPtrTraitsES3_iiii_param_4];
mov.u32 %r39, %ntid.x;
mov.u32 %r40, %ctaid.x;
mov.u32 %r41, %tid.x;
mad.lo.s32 %r3, %r39, %r40, %r41;
mul.lo.s32 %r42, %r37, %r38;
setp.ge.s32	%p1, %r3, %r42;
@%p1 bra BB2_2;

mov.u32 %r43, %ctaid.y;
mov.u32 %r44, %ctaid.z;
neg.s32 %r45, %r21;
cvta.to.global.u64 %rd3, %rd2;
cvta.to.global.u64 %rd4, %rd1;
neg.s32 %r46, %r22;
mov.u32 %r47, 0;
max.s32 %r48, %r47, %r46;
max.s32 %r49, %r47, %r45;
rem.s32 %r50, %r3, %r38;
sub.s32 %r51, %r50, %r22;
abs.s32 %r52, %r51;
mov.u32 %r53, 1;
sub.s32 %r54, %r53, %r24;
sub.s32 %r55, %r54, %r22;
add.s32 %r56, %r55, %r50;
abs.s32 %r57, %r56;
shl.b32 %r58, %r22, 1;
add.s32 %r59, %r24, %r58;
add.s32 %r60, %r59, -1;
sub.s32 %r61, %r60, %r50;
add.s32 %r62, %r61, %r48;
max.s32 %r63, %r47, %r22;
sub.s32 %r64, %r62, %r63;
add.s32 %r65, %r64, %r52;
sub.s32 %r66, %r65, %r57;
div.s32 %r67, %r3, %r38;
sub.s32 %r68, %r67, %r21;
abs.s32 %r69, %r68;
sub.s32 %r70, %r53, %r23;
sub.s32 %r71, %r70, %r21;
add.s32 %r72, %r71, %r67;
abs.s32 %r73, %r72;
shl.b32 %r74, %r21, 1;
add.s32 %r75, %r23, %r74;
add.s32 %r76, %r75, -1;
sub.s32 %r77, %r76, %r67;
add.s32 %r78, %r77, %r49;
max.s32 %r79, %r47, %r21;
sub.s32 %r80, %r78, %r79;
add.s32 %r81, %r80, %r69;
sub.s32 %r82, %r81, %r73;
mul.lo.s32 %r83, %r44, %r29;
cvt.s64.s32	%rd5, %r83;
mul.lo.s32 %r84, %r43, %r30;
cvt.s64.s32	%rd6, %r84;
add.s64 %rd7, %rd5, %rd6;
mul.lo.s32 %r85, %r82, %r27;
cvt.s64.s32	%rd8, %r85;
mul.lo.s32 %r86, %r66, %r28;
cvt.s64.s32	%rd9, %r86;
add.s64 %rd10, %rd7, %rd9;
add.s64 %rd11, %rd10, %rd8;
shl.b64 %rd12, %rd11, 2;
add.s64 %rd13, %rd4, %rd12;
ld.global.f32 %f1, [%rd13];
mul.lo.s32 %r87, %r44, %r35;
cvt.s64.s32	%rd14, %r87;
mul.lo.s32 %r88, %r43, %r36;
cvt.s64.s32	%rd15, %r88;
add.s64 %rd16, %rd14, %rd15;
mul.lo.s32 %r89, %r67, %r33;
cvt.s64.s32	%rd17, %r89;
mul.lo.s32 %r90, %r50, %r34;
cvt.s64.s32	%rd18, %r90;
add.s64 %rd19, %rd16, %rd18;
add.s64 %rd20, %rd19, %rd17;
shl.b64 %rd21, %rd20, 2;
add.s64 %rd22, %rd3, %rd21;
st.global.f32 [%rd22], %f1;

BB2_2:
ret;
}


.visible .entry _Z40SpatialReflectionPadding_updateGradInputIfEv15THCDeviceTensorIT_Li4Ei16DefaultPtrTraitsES3_iiii(
.param .align 8 .b8 _Z40SpatialReflectionPadding_updateGradInputIfEv15THCDeviceTensorIT_Li4Ei16DefaultPtrTraitsES3_iiii_param_0[40],
.param .align 8 .b8 _Z40SpatialReflectionPadding_updateGradInputIfEv15THCDeviceTensorIT_Li4Ei16DefaultPtrTraitsES3_iiii_param_1[40],
.param .u32 _Z40SpatialReflectionPadding_updateGradInputIfEv15THCDeviceTensorIT_Li4Ei16DefaultPtrTraitsES3_iiii_param_2,
.param .u32 _Z40SpatialReflectionPadding_updateGradInputIfEv15THCDeviceTensorIT_Li4Ei16DefaultPtrTraitsES3_iiii_param_3,
.param .u32 _Z40SpatialReflectionPadding_updateGradInputIfEv15THCDeviceTensorIT_Li4Ei16DefaultPtrTraitsES3_iiii_param_4,
.param .u32 _Z40SpatialReflectionPadding_updateGradInputIfEv15THCDeviceTensorIT_Li4Ei16DefaultPtrTraitsES3_iiii_param_5
)
{
.reg .pred %p<2>;
.reg .f32 %f<3>;
.reg .b32 %r<91>;
.reg .b64 %rd<23>;


ld.param.v2.u32 {%r23, %r24}, [_Z40SpatialReflectionPadding_updateGradInputIfEv15THCDeviceTensorIT_Li4Ei16DefaultPtrTraitsES3_iiii_param_0+32];
ld.param.v2.u32 {%r27, %r28}, [_Z40SpatialReflectionPadding_updateGradInputIfEv15THCDeviceTensorIT_Li4Ei16DefaultPtrTraitsES3_iiii_param_0+16];
ld.param.v2.u32 {%r29, %r30}, [_Z40SpatialReflectionPadding_updateGradInputIfEv15THCDeviceTensorIT_Li4Ei16DefaultPtrTraitsES3_iiii_param_0+8];
ld.param.u64 %rd1, [_Z40SpatialReflectionPadding_updateGradInputIfEv15THCDeviceTensorIT_Li4Ei16DefaultPtrTraitsES3_iiii_param_0];
ld.param.v2.u32 {%r33, %r34}, [_Z40SpatialReflectionPadding_updateGradInputIfEv15THCDeviceTensorIT_Li4Ei16DefaultPtrTraitsES3_iiii_param_1+16];
ld.param.v2.u32 {%r35, %r36}, [_Z40SpatialReflectionPadding_updateGradInputIfEv15THCDeviceTensorIT_Li4Ei16DefaultPtrTraitsES3_iiii_param_1+8];
ld.param.v2.u32 {%r37, %r38}, [_Z40SpatialReflectionPadding_updateGradInputIfEv15THCDeviceTensorIT_Li4Ei16DefaultPtrTraitsES3_iiii_param_1+32];
ld.param.u64 %rd2, [_Z40SpatialReflectionPadding_updateGradInputIfEv15THCDeviceTensorIT_Li4Ei16DefaultPtrTraitsES3_iiii_param_1];
ld.param.u32 %r21, [_Z40SpatialReflectionPadding_updateGradInputIfEv15THCDeviceTensorIT_Li4Ei16DefaultPtrTraitsES3_iiii_param_2];
ld.param.u32 %r22, [_Z40SpatialReflectionPadding_updateGradInputIfEv15THCDeviceTensorIT_Li4Ei16DefaultPtrTraitsES3_iiii_param_4];
mov.u32 %r39, %ntid.x;
mov.u32 %r40, %ctaid.x;
mov.u32 %r41, %tid.x;
mad.lo.s32 %r3, %r39, %r40, %r41;
mul.lo.s32 %r42, %r37, %r38;
setp.ge.s32	%p1, %r3, %r42;
@%p1 bra BB3_2;

mov.u32 %r43, %ctaid.y;
mov.u32 %r44, %ctaid.z;
neg.s32 %r45, %r21;
cvta.to.global.u64 %rd3, %rd2;
cvta.to.global.u64 %rd4, %rd1;
neg.s32 %r46, %r22;
mov.u32 %r47, 0;
max.s32 %r48, %r47, %r46;
max.s32 %r49, %r47, %r45;
rem.s32 %r50, %r3, %r38;
sub.s32 %r51, %r50, %r22;
abs.s32 %r52, %r51;
mov.u32 %r53, 1;
sub.s32 %r54, %r53, %r24;
sub.s32 %r55, %r54, %r22;
add.s32 %r56, %r55, %r50;
abs.s32 %r57, %r56;
shl.b32 %r58, %r22, 1;
add.s32 %r59, %r24, %r58;
add.s32 %r60, %r59, -1;
sub.s32 %r61, %r60, %r50;
add.s32 %r62, %r61, %r48;
max.s32 %r63, %r47, %r22;
sub.s32 %r64, %r62, %r63;
add.s32 %r65, %r64, %r52;
sub.s32 %r66, %r65, %r57;
div.s32 %r67, %r3, %r38;
sub.s32 %r68, %r67, %r21;
abs.s32 %r69, %r68;
sub.s32 %r70, %r53, %r23;
sub.s32 %r71, %r70, %r21;
add.s32 %r72, %r71, %r67;
abs.s32 %r73, %r72;
shl.b32 %r74, %r21, 1;
add.s32 %r75, %r23, %r74;
add.s32 %r76, %r75, -1;
sub.s32 %r77, %r76, %r67;
add.s32 %r78, %r77, %r49;
max.s32 %r79, %r47, %r21;
sub.s32 %r80, %r78, %r79;
add.s32 %r81, %r80, %r69;
sub.s32 %r82, %r81, %r73;
mul.lo.s32 %r83, %r44, %r35;
cvt.s64.s32	%rd5, %r83;
mul.lo.s32 %r84, %r43, %r36;
cvt.s64.s32	%rd6, %r84;
add.s64 %rd7, %rd5, %rd6;
mul.lo.s32 %r85, %r67, %r33;
cvt.s64.s32	%rd8, %r85;
mul.lo.s32 %r86, %r50, %r34;
cvt.s64.s32	%rd9, %r86;
add.s64 %rd10, %rd7, %rd9;
add.s64 %rd11, %rd10, %rd8;
shl.b64 %rd12, %rd11, 2;
add.s64 %rd13, %rd3, %rd12;
ld.global.f32 %f1, [%rd13];
mul.lo.s32 %r87, %r44, %r29;
cvt.s64.s32	%rd14, %r87;
mul.lo.s32 %r88, %r43, %r30;
cvt.s64.s32	%rd15, %r88;
add.s64 %rd16, %rd14, %rd15;
mul.lo.s32 %r89, %r82, %r27;
cvt.s64.s32	%rd17, %r89;
mul.lo.s32 %r90, %r66, %r28;
cvt.s64.s32	%rd18, %r90;
add.s64 %rd19, %rd16, %rd18;
add.s64 %rd20, %rd19, %rd17;
shl.b64 %rd21, %rd20, 2;
add.s64 %rd22, %rd4, %rd21;
atom.global.add.f32 %f2, [%rd22], %f1;

BB3_2:
ret;
}


.visible .entry _Z37SpatialReflectionPadding_updateOutputIdEv15THCDeviceTensorIT_Li4Ei16DefaultPtrTraitsES3_iiii(
.param .align 8 .b8 _Z37SpatialReflectionPadding_updateOutputIdEv15THCDeviceTensorIT_Li4Ei16DefaultPtrTraitsES3_iiii_param_0[40],
.param .align 8 .b8 _Z37SpatialReflectionPadding_updateOutputIdEv15THCDeviceTensorIT_Li4Ei16DefaultPtrTraitsES3_iiii_param_1[40],
.param .u32 _Z37SpatialReflectionPadding_updateOutputIdEv15THCDeviceTensorIT_Li4Ei16DefaultPtrTraitsES3_iiii_param_2,
.param .u32 _Z37SpatialReflectionPadding_updateOutputIdEv15THCDeviceTensorIT_Li4Ei16DefaultPtrTraitsES3_iiii_param_3,
.param .u32 _Z37SpatialReflectionPadding_updateOutputIdEv15THCDeviceTensorIT_Li4Ei16DefaultPtrTraitsES3_iiii_param_4,
.param .u32 _Z37SpatialReflectionPadding_updateOutputIdEv15THCDeviceTensorIT_Li4Ei16DefaultPtrTraitsES3_iiii_param_5
)
{
.reg .pred %p<2>;
.reg .b32 %r<91>;
.reg .f64 %fd<2>;
.reg .b64 %rd<23>;


ld.param.v2.u32 {%r23, %r24}, [_Z37SpatialReflectionPadding_updateOutputIdEv15THCDeviceTensorIT_Li4Ei16DefaultPtrTraitsES3_iiii_param_0+32];
ld.param.v2.u32 {%r27, %r28}, [_Z37SpatialReflectionPadding_updateOutputIdEv15THCDeviceTensorIT_Li4Ei16DefaultPtrTraitsES3_iiii_param_0+16];
ld.param.v2.u32 {%r29, %r30}, [_Z37SpatialReflectionPadding_updateOutputIdEv15THCDeviceTensorIT_Li4Ei16DefaultPtrTraitsES3_iiii_param_0+8];
ld.param.u64 %rd1, [_Z37SpatialReflectionPadding_updateOutputIdEv15THCDeviceTensorIT_Li4Ei16DefaultPtrTraitsES3_iiii_param_0];
ld.param.v2.u32 {%r33, %r34}, [_Z37SpatialReflectionPadding_updateOutputIdEv15THCDeviceTensorIT_Li4Ei16DefaultPtrTraitsES3_iiii_param_1+16];
ld.param.v2.u32 {%r35, %r36}, [_Z37SpatialReflectionPadding_updateOutputIdEv15THCDeviceTensorIT_Li4Ei16DefaultPtrTraitsES3_iiii_param_1+8];
ld.param.v2.u32 {%r37, %r38}, [_Z37SpatialReflectionPadding_updateOutputIdEv15THCDeviceTensorIT_Li4Ei16DefaultPtrTraitsES3_iiii_param_1+32];
ld.param.u64 %rd2, [_Z37SpatialReflectionPadding_updateOutputIdEv15THCDeviceTensorIT_Li4Ei16DefaultPtrTraitsES3_iiii_param_1];
ld.param.u32 %r21, [_Z37SpatialReflectionPadding_updateOutputIdEv15THCDeviceTensorIT_Li4Ei16DefaultPtrTraitsES3_iiii_param_2];
ld.param.u32 %r22, [_Z37SpatialReflectionPadding_updateOutputIdEv15THCDeviceTensorIT_Li4Ei16DefaultPtrTraitsES3_iiii_param_4];
mov.u32 %r39, %ntid.x;
mov.u32 %r40, %ctaid.x;
mov.u32 %r41, %tid.x;
mad.lo.s32 %r3, %r39, %r40, %r41;
mul.lo.s32 %r42, %r37, %r38;
setp.ge.s32	%p1, %r3, %r42;
@%p1 bra BB4_2;

mov.u32 %r43, %ctaid.y;
mov.u32 %r44, %ctaid.z;
neg.s32 %r45, %r21;
cvta.to.global.u64 %rd3, %rd2;
cvta.to.global.u64 %rd4, %rd1;
neg.s32 %r46, %r22;
mov.u32 %r47, 0;
max.s32 %r48, %r47, %r46;
max.s32 %r49, %r47, %r45;
rem.s32 %r50, %r3, %r38;
sub.s32 %r51, %r50, %r22;
abs.s32 %r52, %r51;
mov.u32 %r53, 1;
sub.s32 %r54, %r53, %r24;
sub.s32 %r55, %r54, %r22;
add.s32 %r56, %r55, %r50;
abs.s32 %r57, %r56;
shl.b32 %r58, %r22, 1;
add.s32 %r59, %r24, %r58;
add.s32 %r60, %r59, -1;
sub.s32 %r61, %r60, %r50;
add.s32 %r62, %r61, %r48;
max.s32 %r63, %r47, %r22;
sub.s32 %r64, %r62, %r63;
add.s32 %r65, %r64, %r52;
sub.s32 %r66, %r65, %r57;
div.s32 %r67, %r3, %r38;
sub.s32 %r68, %r67, %r21;
abs.s32 %r69, %r68;
sub.s32 %r70, %r53, %r23;
sub.s32 %r71, %r70, %r21;
add.s32 %r72, %r71, %r67;
abs.s32 %r73, %r72;
shl.b32 %r74, %r21, 1;
add.s32 %r75, %r23, %r74;
add.s32 %r76, %r75, -1;
sub.s32 %r77, %r76, %r67;
add.s32 %r78, %r77, %r49;
max.s32 %r79, %r47, %r21;
sub.s32 %r80, %r78, %r79;
add.s32 %r81, %r80, %r69;
sub.s32 %r82, %r81, %r73;
mul.lo.s32 %r83, %r44, %r29;
cvt.s64.s32	%rd5, %r83;
mul.lo.s32 %r84, %r43, %r30;
cvt.s64.s32	%rd6, %r84;
add.s64 %rd7, %rd5, %rd6;
mul.lo.s32 %r85, %r82, %r27;
cvt.s64.s32	%rd8, %r85;
mul.lo.s32 %r86, %r66, %r28;
cvt.s64.s32	%rd9, %r86;
add.s64 %rd10, %rd7, %rd9;
add.s64 %rd11, %rd10, %rd8;
shl.b64 %rd12, %rd11, 3;
add.s64 %rd13, %rd4, %rd12;
ld.global.f64 %fd1, [%rd13];
mul.lo.s32 %r87, %r44, %r35;
cvt.s64.s32	%rd14, %r87;
mul.lo.s32 %r88, %r43, %r36;
cvt.s64.s32	%rd15, %r88;
add.s64 %rd16, %rd14, %rd15;
mul.lo.s32 %r89, %r67, %r33;
cvt.s64.s32	%rd17, %r89;
mul.lo.s32 %r90, %r50, %r34;
cvt.s64.s32	%rd18, %r90;
add.s64 %rd19, %rd16, %rd18;
add.s64 %rd20, %rd19, %rd17;
shl.b64 %rd21, %rd20, 3;
add.s64 %rd22, %rd3, %rd21;
st.global.f64 [%rd22], %fd1;

BB4_2:
ret;
}


.visible .entry _Z40SpatialReflectionPadding_updateGradInputIdEv15THCDeviceTensorIT_Li4Ei16DefaultPtrTraitsES3_iiii(
.param .align 8 .b8 _Z40SpatialReflectionPadding_updateGradInputIdEv15THCDeviceTensorIT_Li4Ei16DefaultPtrTraitsES3_iiii_param_0[40],
.param .align 8 .b8 _Z40SpatialReflectionPadding_updateGradInputIdEv15THCDeviceTensorIT_Li4Ei16DefaultPtrTraitsES3_iiii_param_1[40],
.param .u32 _Z40SpatialReflectionPadding_updateGradInputIdEv15THCDeviceTensorIT_Li4Ei16DefaultPtrTraitsES3_iiii_param_2,
.param .u32 _Z40SpatialReflectionPadding_updateGradInputIdEv15THCDeviceTensorIT_Li4Ei16DefaultPtrTraitsES3_iiii_param_3,
.param .u32 _Z40SpatialReflectionPadding_updateGradInputIdEv15THCDeviceTensorIT_Li4Ei16DefaultPtrTraitsES3_iiii_param_4,
.param .u32 _Z40SpatialReflectionPadding_updateGradInputIdEv15THCDeviceTensorIT_Li4Ei16DefaultPtrTraitsES3_iiii_param_5
)
{
.reg .pred %p<2>;
.reg .b32 %r<91>;
.reg .f64 %fd<3>;
.reg .b64 %rd<23>;


ld.param.v2.u32 {%r23, %r24}, [_Z40SpatialReflectionPadding_updateGradInputIdEv15THCDeviceTensorIT_Li4Ei16DefaultPtrTraitsES3_iiii_param_0+32];
ld.param.v2.u32 {%r27, %r28}, [_Z40SpatialReflectionPadding_updateGradInputIdEv15THCDeviceTensorIT_Li4Ei16DefaultPtrTraitsES3_iiii_param_0+16];
ld.param.v2.u32 {%r29, %r30}, [_Z40SpatialReflectionPadding_updateGradInputIdEv15THCDeviceTensorIT_Li4Ei16DefaultPtrTraitsES3_iiii_param_0+8];
ld.param.u64 %rd1, [_Z40SpatialReflectionPadding_updateGradInputIdEv15THCDeviceTensorIT_Li4Ei16DefaultPtrTraitsES3_iiii_param_0];
ld.param.v2.u32 {%r33, %r34}, [_Z40SpatialReflectionPadding_updateGradInputIdEv15THCDeviceTensorIT_Li4Ei16DefaultPtrTraitsES3_iiii_param_1+16];
ld.param.v2.u32 {%r35, %r36}, [_Z40SpatialReflectionPadding_updateGradInputIdEv15THCDeviceTensorIT_Li4Ei16DefaultPtrTraitsES3_iiii_param_1+8];
ld.param.v2.u32 {%r37, %r38}, [_Z40SpatialReflectionPadding_updateGradInputIdEv15THCDeviceTensorIT_Li4Ei16DefaultPtrTraitsES3_iiii_param_1+32];
ld.param.u64 %rd2, [_Z40SpatialReflectionPadding_updateGradInputIdEv15THCDeviceTensorIT_Li4Ei16DefaultPtrTraitsES3_iiii_param_1];
ld.param.u32 %r21, [_Z40SpatialReflectionPadding_updateGradInputIdEv15THCDeviceTensorIT_Li4Ei16DefaultPtrTraitsES3_iiii_param_2];
ld.param.u32 %r22, [_Z40SpatialReflectionPadding_updateGradInputIdEv15THCDeviceTensorIT_Li4Ei16DefaultPtrTraitsES3_iiii_param_4];
mov.u32 %r39, %ntid.x;
mov.u32 %r40, %ctaid.x;
mov.u32 %r41, %tid.x;
mad.lo.s32 %r3, %r39, %r40, %r41;
mul.lo.s32 %r42, %r37, %r38;
setp.ge.s32	%p1, %r3, %r42;
@%p1 bra BB5_2;

mov.u32 %r43, %ctaid.y;
mov.u32 %r44, %ctaid.z;
neg.s32 %r45, %r21;
cvta.to.global.u64 %rd3, %rd2;
cvta.to.global.u64 %rd4, %rd1;
neg.s32 %r46, %r22;
mov.u32 %r47, 0;
max.s32 %r48, %r47, %r46;
max.s32 %r49, %r47, %r45;
rem.s32 %r50, %r3, %r38;
sub.s32 %r51, %r50, %r22;
abs.s32 %r52, %r51;
mov.u32 %r53, 1;
sub.s32 %r54, %r53, %r24;
sub.s32 %r55, %r54, %r22;
add.s32 %r56, %r55, %r50;
abs.s32 %r57, %r56;
shl.b32 %r58, %r22, 1;
add.s32 %r59, %r24, %r58;
add.s32 %r60, %r59, -1;
sub.s32 %r61, %r60, %r50;
add.s32 %r62, %r61, %r48;
max.s32 %r63, %r47, %r22;
sub.s32 %r64, %r62, %r63;
add.s32 %r65, %r64, %r52;
sub.s32 %r66, %r65, %r57;
div.s32 %r67, %r3, %r38;
sub.s32 %r68, %r67, %r21;
abs.s32 %r69, %r68;
sub.s32 %r70, %r53, %r23;
sub.s32 %r71, %r70, %r21;
add.s32 %r72, %r71, %r67;
abs.s32 %r73, %r72;
shl.b32 %r74, %r21, 1;
add.s32 %r75, %r23, %r74;
add.s32 %r76, %r75, -1;
sub.s32 %r77, %r76, %r67;
add.s32 %r78, %r77, %r49;
max.s32 %r79, %r47, %r21;
sub.s32 %r80, %r78, %r79;
add.s32 %r81, %r80, %r69;
sub.s32 %r82, %r81, %r73;
mul.lo.s32 %r83, %r44, %r35;
cvt.s64.s32	%rd5, %r83;
mul.lo.s32 %r84, %r43, %r36;
cvt.s64.s32	%rd6, %r84;
add.s64 %rd7, %rd5, %rd6;
mul.lo.s32 %r85, %r67, %r33;
cvt.s64.s32	%rd8, %r85;
mul.lo.s32 %r86, %r50, %r34;
cvt.s64.s32	%rd9, %r86;
add.s64 %rd10, %rd7, %rd9;
add.s64 %rd11, %rd10, %rd8;
shl.b64 %rd12, %rd11, 3;
add.s64 %rd13, %rd3, %rd12;
ld.global.f64 %fd1, [%rd13];
mul.lo.s32 %r87, %r44, %r29;
cvt.s64.s32	%rd14, %r87;
mul.lo.s32 %r88, %r43, %r30;
cvt.s64.s32	%rd15, %r88;
add.s64 %rd16, %rd14, %rd15;
mul.lo.s32 %r89, %r82, %r27;
cvt.s64.s32	%rd17, %r89;
mul.lo.s32 %r90, %r66, %r28;
cvt.s64.s32	%rd18, %r90;
add.s64 %rd19, %rd16, %rd18;
add.s64 %rd20, %rd19, %rd17;
shl.b64 %rd21, %rd20, 3;
add.s64 %rd22, %rd4, %rd21;
atom.global.add.f64 %fd2, [%rd22], %fd1;

BB5_2:
ret;
}




// ===== COMPILED SASS (sm_100) =====

	.target	sm_100

	.elftype	@"ET_EXEC"


//--------------------- .note.nv.tkinfo           --------------------------
	.section	.note.nv.tkinfo,"",@"SHT_NOTE"
	.sectionflags	@"SHF_NOTE_NV_TKINFO"
	.tkinfo
        /*0018*/ 	.word	0x00000002
        /*0030*/ 	.string	""
        /*0030*/ 	.string	"ptxas"
        /*0030*/ 	.string	"Cuda compilation tools, release 13.0, V13.0.88"
        /*0030*/ 	.string	"Build cuda_13.0.r13.0/compiler.36424714_0"
        /*0030*/ 	.string	"-arch sm_100 "



//--------------------- .note.nv.cuinfo           --------------------------
	.section	.note.nv.cuinfo,"",@"SHT_NOTE"
	.sectionflags	@"SHF_NOTE_NV_CUINFO"
        /*0018*/ 	.short	0x0002
        /*001a*/ 	.short	0x003d
        /*001c*/ 	.short	0x0082
	.zero		2


//--------------------- .nv.info                  --------------------------
	.section	.nv.info,"",@"SHT_CUDA_INFO"
	.align	4


	//----- nvinfo : EIATTR_REGCOUNT
	.align		4
        /*0000*/ 	.byte	0x04, 0x2f
        /*0002*/ 	.short	(.L_14 - .L_13)
	.align		4
.L_13:
        /*0004*/ 	.word	index@(_Z37SpatialReflectionPadding_updateOutputIN3c104HalfEEv15THCDeviceTensorIT_Li4Ei16DefaultPtrTraitsES5_iiii)
        /*0008*/ 	.word	0x00000011


	//----- nvinfo : EIATTR_FRAME_SIZE
	.align		4
.L_14:
        /*000c*/ 	.byte	0x04, 0x11
        /*000e*/ 	.short	(.L_16 - .L_15)
	.align		4
.L_15:
        /*0010*/ 	.word	index@(_Z37SpatialReflectionPadding_updateOutputIN3c104HalfEEv15THCDeviceTensorIT_Li4Ei16DefaultPtrTraitsES5_iiii)
        /*0014*/ 	.word	0x00000000


	//----- nvinfo : EIATTR_REGCOUNT
	.align		4
.L_16:
        /*0018*/ 	.byte	0x04, 0x2f
        /*001a*/ 	.short	(.L_18 - .L_17)
	.align		4
.L_17:
        /*001c*/ 	.word	index@(_Z40SpatialReflectionPadding_updateGradInputIN3c104HalfEEv15THCDeviceTensorIT_Li4Ei16DefaultPtrTraitsES5_iiii)
        /*0020*/ 	.word	0x00000013


	//----- nvinfo : EIATTR_FRAME_SIZE
	.align		4
.L_18:
        /*0024*/ 	.byte	0x04, 0x11
        /*0026*/ 	.short	(.L_20 - .L_19)
	.align		4
.L_19:
        /*0028*/ 	.word	index@(_Z40SpatialReflectionPadding_updateGradInputIN3c104HalfEEv15THCDeviceTensorIT_Li4Ei16DefaultPtrTraitsES5_iiii)
        /*002c*/ 	.word	0x00000000


	//----- nvinfo : EIATTR_REGCOUNT
	.align		4
.L_20:
        /*0030*/ 	.byte	0x04, 0x2f
        /*0032*/ 	.short	(.L_22 - .L_21)
	.align		4
.L_21:
        /*0034*/ 	.word	index@(_Z37SpatialReflectionPadding_updateOutputIfEv15THCDeviceTensorIT_Li4Ei16DefaultPtrTraitsES3_iiii)
        /*0038*/ 	.word	0x00000011


	//----- nvinfo : EIATTR_FRAME_SIZE
	.align		4
.L_22:
        /*003c*/ 	.byte	0x04, 0x11
        /*003e*/ 	.short	(.L_24 - .L_23)
	.align		4
.L_23:
        /*0040*/ 	.word	index@(_Z37SpatialReflectionPadding_updateOutputIfEv15THCDeviceTensorIT_Li4Ei16DefaultPtrTraitsES3_iiii)
        /*0044*/ 	.word	0x00000000


	//----- nvinfo : EIATTR_REGCOUNT
	.align		4
.L_24:
        /*0048*/ 	.byte	0x04, 0x2f
        /*004a*/ 	.short	(.L_26 - .L_25)
	.align		4
.L_25:
        /*004c*/ 	.word	index@(_Z40SpatialReflectionPadding_updateGradInputIfEv15THCDeviceTensorIT_Li4Ei16DefaultPtrTraitsES3_iiii)
        /*0050*/ 	.word	0x00000012


	//----- nvinfo : EIATTR_FRAME_SIZE
	.align		4
.L_26:
        /*0054*/ 	.byte	0x04, 0x11
        /*0056*/ 	.short	(.L_28 - .L_27)
	.align		4
.L_27:
        /*0058*/ 	.word	index@(_Z40SpatialReflectionPadding_updateGradInputIfEv15THCDeviceTensorIT_Li4Ei16DefaultPtrTraitsES3_iiii)
        /*005c*/ 	.word	0x00000000


	//----- nvinfo : EIATTR_REGCOUNT
	.align		4
.L_28:
        /*0060*/ 	.byte	0x04, 0x2f
        /*0062*/ 	.short	(.L_30 - .L_29)
	.align		4
.L_29:
        /*0064*/ 	.word	index@(_Z37SpatialReflectionPadding_updateOutputIdEv15THCDeviceTensorIT_Li4Ei16DefaultPtrTraitsES3_iiii)
        /*0068*/ 	.word	0x00000012


	//----- nvinfo : EIATTR_FRAME_SIZE
	.align		4
.L_30:
        /*006c*/ 	.byte	0x04, 0x11
        /*006e*/ 	.short	(.L_32 - .L_31)
	.align		4
.L_31:
        /*0070*/ 	.word	index@(_Z37SpatialReflectionPadding_updateOutputIdEv15THCDeviceTensorIT_Li4Ei16DefaultPtrTraitsES3_iiii)
        /*0074*/ 	.word	0x00000000


	//----- nvinfo : EIATTR_REGCOUNT
	.align		4
.L_32:
        /*0078*/ 	.byte	0x04, 0x2f
        /*007a*/ 	.short	(.L_34 - .L_33)
	.align		4
.L_33:
        /*007c*/ 	.word	index@(_Z40SpatialReflectionPadding_updateGradInputIdEv15THCDeviceTensorIT_Li4Ei16DefaultPtrTraitsES3_iiii)
        /*0080*/ 	.word	0x00000013


	//----- nvinfo : EIATTR_FRAME_SIZE
	.align		4
.L_34:
        /*0084*/ 	.byte	0x04, 0x11
        /*0086*/ 	.short	(.L_36 - .L_35)
	.align		4
.L_35:
        /*0088*/ 	.word	index@(_Z40SpatialReflectionPadding_updateGradInputIdEv15THCDeviceTensorIT_Li4Ei16DefaultPtrTraitsES3_iiii)
        /*008c*/ 	.word	0x00000000


	//----- nvinfo : EIATTR_MIN_STACK_SIZE
	.align		4
.L_36:
        /*0090*/ 	.byte	0x04, 0x12
        /*0092*/ 	.short	(.L_38 - .L_37)
	.align		4
.L_37:
        /*0094*/ 	.word	index@(_Z40SpatialReflectionPadding_updateGradInputIdEv15THCDeviceTensorIT_Li4Ei16DefaultPtrTraitsES3_iiii)
        /*0098*/ 	.word	0x00000000


	//----- nvinfo : EIATTR_MIN_STACK_SIZE
	.align		4
.L_38:
        /*009c*/ 	.byte	0x04, 0x12
        /*009e*/ 	.short	(.L_40 - .L_39)
	.align		4
.L_39:
        /*00a0*/ 	.word	index@(_Z37SpatialReflectionPadding_updateOutputIdEv15THCDeviceTensorIT_Li4Ei16DefaultPtrTraitsES3_iiii)
        /*00a4*/ 	.word	0x00000000


	//----- nvinfo : EIATTR_MIN_STACK_SIZE
	.align		4
.L_40:
        /*00a8*/ 	.byte	0x04, 0x12
        /*00aa*/ 	.short	(.L_42 - .L_41)
	.align		4
.L_41:
        /*00ac*/ 	.word	index@(_Z40SpatialReflectionPadding_updateGradInputIfEv15THCDeviceTensorIT_Li4Ei16DefaultPtrTraitsES3_iiii)
        /*00b0*/ 	.word	0x00000000


	//----- nvinfo : EIATTR_MIN_STACK_SIZE
	.align		4
.L_42:
        /*00b4*/ 	.byte	0x04, 0x12
        /*00b6*/ 	.short	(.L_44 - .L_43)
	.align		4
.L_43:
        /*00b8*/ 	.word	index@(_Z37SpatialReflectionPadding_updateOutputIfEv15THCDeviceTensorIT_Li4Ei16DefaultPtrTraitsES3_iiii)
        /*00bc*/ 	.word	0x00000000


	//----- nvinfo : EIATTR_MIN_STACK_SIZE
	.align		4
.L_44:
        /*00c0*/ 	.byte	0x04, 0x12
        /*00c2*/ 	.short	(.L_46 - .L_45)
	.align		4
.L_45:
        /*00c4*/ 	.word	index@(_Z40SpatialReflectionPadding_updateGradInputIN3c104HalfEEv15THCDeviceTensorIT_Li4Ei16DefaultPtrTraitsES5_iiii)
        /*00c8*/ 	.word	0x00000000


	//----- nvinfo : EIATTR_MIN_STACK_SIZE
	.align		4
.L_46:
        /*00cc*/ 	.byte	0x04, 0x12
        /*00ce*/ 	.short	(.L_48 - .L_47)
	.align		4
.L_47:
        /*00d0*/ 	.word	index@(_Z37SpatialReflectionPadding_updateOutputIN3c104HalfEEv15THCDeviceTensorIT_Li4Ei16DefaultPtrTraitsES5_iiii)
        /*00d4*/ 	.word	0x00000000
.L_48:


//--------------------- .nv.compat                --------------------------
	.section	.nv.compat,"",@"SHT_CUDA_COMPAT_INFO"
	.align	4
        /*0000*/ 	.byte	0x02, 0x09, 0x00, 0x00, 0x02, 0x02, 0x01, 0x00, 0x02, 0x05, 0x05, 0x00, 0x03, 0x07, 0x01, 0x01
        /*0010*/ 	.byte	0x02, 0x03, 0x00, 0x00, 0x02, 0x06, 0x01, 0x00, 0x04, 0x0b, 0x08, 0x00, 0x09, 0x00, 0x00, 0x00
        /*0020*/ 	.byte	0x00, 0x00, 0x00, 0x00


//--------------------- .nv.info._Z40SpatialReflectionPadding_updateGradInputIdEv15THCDeviceTensorIT_Li4Ei16DefaultPtrTraitsES3_iiii --------------------------
	.section	.nv.info._Z40SpatialReflectionPadding_updateGradInputIdEv15THCDeviceTensorIT_Li4Ei16DefaultPtrTraitsES3_iiii,"",@"SHT_CUDA_INFO"
	.sectionflags	@""
	.align	4


	//----- nvinfo : EIATTR_CUDA_API_VERSION
	.align		4
        /*0000*/ 	.byte	0x04, 0x37
        /*0002*/ 	.short	(.L_50 - .L_49)
.L_49:
        /*0004*/ 	.word	0x00000082


	//----- nvinfo : EIATTR_KPARAM_INFO
	.align		4
.L_50:
        /*0008*/ 	.byte	0x04, 0x17
        /*000a*/ 	.short	(.L_52 - .L_51)
.L_51:
        /*000c*/ 	.word	0x00000000
        /*0010*/ 	.short	0x0005
        /*0012*/ 	.short	0x005c
        /*0014*/ 	.byte	0x00, 0xf0, 0x11, 0x00


	//----- nvinfo : EIATTR_KPARAM_INFO
	.align		4
.L_52:
        /*0018*/ 	.byte	0x04, 0x17
        /*001a*/ 	.short	(.L_54 - .L_53)
.L_53:
        /*001c*/ 	.word	0x00000000
        /*0020*/ 	.short	0x0004
        /*0022*/ 	.short	0x0058
        /*0024*/ 	.byte	0x00, 0xf0, 0x11, 0x00


	//----- nvinfo : EIATTR_KPARAM_INFO
	.align		4
.L_54:
        /*0028*/ 	.byte	0x04, 0x17
        /*002a*/ 	.short	(.L_56 - .L_55)
.L_55:
        /*002c*/ 	.word	0x00000000
        /*0030*/ 	.short	0x0003
        /*0032*/ 	.short	0x0054
        /*0034*/ 	.byte	0x00, 0xf0, 0x11, 0x00


	//----- nvinfo : EIATTR_KPARAM_INFO
	.align		4
.L_56:
        /*0038*/ 	.byte	0x04, 0x17
        /*003a*/ 	.short	(.L_58 - .L_57)
.L_57:
        /*003c*/ 	.word	0x00000000
        /*0040*/ 	.short	0x0002
        /*0042*/ 	.short	0x0050
        /*0044*/ 	.byte	0x00, 0xf0, 0x11, 0x00


	//----- nvinfo : EIATTR_KPARAM_INFO
	.align		4
.L_58:
        /*0048*/ 	.byte	0x04, 0x17
        /*004a*/ 	.short	(.L_60 - .L_59)
.L_59:
        /*004c*/ 	.word	0x00000000
        /*0050*/ 	.short	0x0001
        /*0052*/ 	.short	0x0028
        /*0054*/ 	.byte	0x00, 0xf0, 0xa1, 0x00


	//----- nvinfo : EIATTR_KPARAM_INFO
	.align		4
.L_60:
        /*0058*/ 	.byte	0x04, 0x17
        /*005a*/ 	.short	(.L_62 - .L_61)
.L_61:
        /*005c*/ 	.word	0x00000000
        /*0060*/ 	.short	0x0000
        /*0062*/ 	.short	0x0000
        /*0064*/ 	.byte	0x00, 0xf0, 0xa1, 0x00


	//----- nvinfo : EIATTR_SPARSE_MMA_MASK
	.align		4
.L_62:
        /*0068*/ 	.byte	0x03, 0x50
        /*006a*/ 	.short	0x0000


	//----- nvinfo : EIATTR_MAXREG_COUNT
	.align		4
        /*006c*/ 	.byte	0x03, 0x1b
        /*006e*/ 	.short	0x00ff


	//----- nvinfo : EIATTR_MERCURY_ISA_VERSION
	.align		4
        /*0070*/ 	.byte	0x03, 0x5f
        /*0072*/ 	.short	0x0101


	//----- nvinfo : EIATTR_VRC_CTA_INIT_COUNT
	.align		4
        /*0074*/ 	.byte	0x02, 0x4a
	.zero		1
	.zero		1


	//----- nvinfo : EIATTR_EXIT_INSTR_OFFSETS
	.align		4
        /*0078*/ 	.byte	0x04, 0x1c
        /*007a*/ 	.short	(.L_64 - .L_63)


	//   ....[0]....
.L_63:
        /*007c*/ 	.word	0x00000080


	//   ....[1]....
        /*0080*/ 	.word	0x00000680


	//----- nvinfo : EIATTR_CBANK_PARAM_SIZE
	.align		4
.L_64:
        /*0084*/ 	.byte	0x03, 0x19
        /*0086*/ 	.short	0x0060


	//----- nvinfo : EIATTR_PARAM_CBANK
	.align		4
        /*0088*/ 	.byte	0x04, 0x0a
        /*008a*/ 	.short	(.L_66 - .L_65)
	.align		4
.L_65:
        /*008c*/ 	.word	index@(.nv.constant0._Z40SpatialReflectionPadding_updateGradInputIdEv15THCDeviceTensorIT_Li4Ei16DefaultPtrTraitsES3_iiii)
        /*0090*/ 	.short	0x0380
        /*0092*/ 	.short	0x0060


	//----- nvinfo : EIATTR_SW_WAR
	.align		4
.L_66:
        /*0094*/ 	.byte	0x04, 0x36
        /*0096*/ 	.short	(.L_68 - .L_67)
.L_67:
        /*0098*/ 	.word	0x00000008
.L_68:


//--------------------- .nv.info._Z37SpatialReflectionPadding_updateOutputIdEv15THCDeviceTensorIT_Li4Ei16DefaultPtrTraitsES3_iiii --------------------------
	.section	.nv.info._Z37SpatialReflectionPadding_updateOutputIdEv15THCDeviceTensorIT_Li4Ei16DefaultPtrTraitsES3_iiii,"",@"SHT_CUDA_INFO"
	.sectionflags	@""
	.align	4


	//----- nvinfo : EIATTR_CUDA_API_VERSION
	.align		4
        /*0000*/ 	.byte	0x04, 0x37
        /*0002*/ 	.short	(.L_70 - .L_69)
.L_69:
        /*0004*/ 	.word	0x00000082


	//----- nvinfo : EIATTR_KPARAM_INFO
	.align		4
.L_70:
        /*0008*/ 	.byte	0x04, 0x17
        /*000a*/ 	.short	(.L_72 - .L_71)
.L_71:
        /*000c*/ 	.word	0x00000000
        /*0010*/ 	.short	0x0005
        /*0012*/ 	.short	0x005c
        /*0014*/ 	.byte	0x00, 0xf0, 0x11, 0x00


	//----- nvinfo : EIATTR_KPARAM_INFO
	.align		4
.L_72:
        /*0018*/ 	.byte	0x04, 0x17
        /*001a*/ 	.short	(.L_74 - .L_73)
.L_73:
        /*001c*/ 	.word	0x00000000
        /*0020*/ 	.short	0x0004
        /*0022*/ 	.short	0x0058
        /*0024*/ 	.byte	0x00, 0xf0, 0x11, 0x00


	//----- nvinfo : EIATTR_KPARAM_INFO
	.align		4
.L_74:
        /*0028*/ 	.byte	0x04, 0x17
        /*002a*/ 	.short	(.L_76 - .L_75)
.L_75:
        /*002c*/ 	.word	0x00000000
        /*0030*/ 	.short	0x0003
        /*0032*/ 	.short	0x0054
        /*0034*/ 	.byte	0x00, 0xf0, 0x11, 0x00


	//----- nvinfo : EIATTR_KPARAM_INFO
	.align		4
.L_76:
        /*0038*/ 	.byte	0x04, 0x17
        /*003a*/ 	.short	(.L_78 - .L_77)
.L_77:
        /*003c*/ 	.word	0x00000000
        /*0040*/ 	.short	0x0002
        /*0042*/ 	.short	0x0050
        /*0044*/ 	.byte	0x00, 0xf0, 0x11, 0x00


	//----- nvinfo : EIATTR_KPARAM_INFO
	.align		4
.L_78:
        /*0048*/ 	.byte	0x04, 0x17
        /*004a*/ 	.short	(.L_80 - .L_79)
.L_79:
        /*004c*/ 	.word	0x00000000
        /*0050*/ 	.short	0x0001
        /*0052*/ 	.short	0x0028
        /*0054*/ 	.byte	0x00, 0xf0, 0xa1, 0x00


	//----- nvinfo : EIATTR_KPARAM_INFO
	.align		4
.L_80:
        /*0058*/ 	.byte	0x04, 0x17
        /*005a*/ 	.short	(.L_82 - .L_81)
.L_81:
        /*005c*/ 	.word	0x00000000
        /*0060*/ 	.short	0x0000
        /*0062*/ 	.short	0x0000
        /*0064*/ 	.byte	0x00, 0xf0, 0xa1, 0x00


	//----- nvinfo : EIATTR_SPARSE_MMA_MASK
	.align		4
.L_82:
        /*0068*/ 	.byte	0x03, 0x50
        /*006a*/ 	.short	0x0000


	//----- nvinfo : EIATTR_MAXREG_COUNT
	.align		4
        /*006c*/ 	.byte	0x03, 0x1b
        /*006e*/ 	.short	0x00ff


	//----- nvinfo : EIATTR_MERCURY_ISA_VERSION
	.align		4
        /*0070*/ 	.byte	0x03, 0x5f
        /*0072*/ 	.short	0x0101


	//----- nvinfo : EIATTR_VRC_CTA_INIT_COUNT
	.align		4
        /*0074*/ 	.byte	0x02, 0x4a
	.zero		1
	.zero		1


	//----- nvinfo : EIATTR_EXIT_INSTR_OFFSETS
	.align		4
        /*0078*/ 	.byte	0x04, 0x1c
        /*007a*/ 	.short	(.L_84 - .L_83)


	//   ....[0]....
.L_83:
        /*007c*/ 	.word	0x00000080


	//   ....[1]....
        /*0080*/ 	.word	0x000006a0


	//----- nvinfo : EIATTR_CBANK_PARAM_SIZE
	.align		4
.L_84:
        /*0084*/ 	.byte	0x03, 0x19
        /*0086*/ 	.short	0x0060


	//----- nvinfo : EIATTR_PARAM_CBANK
	.align		4
        /*0088*/ 	.byte	0x04, 0x0a
        /*008a*/ 	.short	(.L_86 - .L_85)
	.align		4
.L_85:
        /*008c*/ 	.word	index@(.nv.constant0._Z37SpatialReflectionPadding_updateOutputIdEv15THCDeviceTensorIT_Li4Ei16DefaultPtrTraitsES3_iiii)
        /*0090*/ 	.short	0x0380
        /*0092*/ 	.short	0x0060


	//----- nvinfo : EIATTR_SW_WAR
	.align		4
.L_86:
        /*0094*/ 	.byte	0x04, 0x36
        /*0096*/ 	.short	(.L_88 - .L_87)
.L_87:
        /*0098*/ 	.word	0x00000008
.L_88:


//--------------------- .nv.info._Z40SpatialReflectionPadding_updateGradInputIfEv15THCDeviceTensorIT_Li4Ei16DefaultPtrTraitsES3_iiii --------------------------
	.section	.nv.info._Z40SpatialReflectionPadding_updateGradInputIfEv15THCDeviceTensorIT_Li4Ei16DefaultPtrTraitsES3_iiii,"",@"SHT_CUDA_INFO"
	.sectionflags	@""
	.align	4


	//----- nvinfo : EIATTR_CUDA_API_VERSION
	.align		4
        /*0000*/ 	.byte	0x04, 0x37
        /*0002*/ 	.short	(.L_90 - .L_89)
.L_89:
        /*0004*/ 	.word	0x00000082


	//----- nvinfo : EIATTR_KPARAM_INFO
	.align		4
.L_90:
        /*0008*/ 	.byte	0x04, 0x17
        /*000a*/ 	.short	(.L_92 - .L_91)
.L_91:
        /*000c*/ 	.word	0x00000000
        /*0010*/ 	.short	0x0005
        /*0012*/ 	.short	0x005c
        /*0014*/ 	.byte	0x00, 0xf0, 0x11, 0x00


	//----- nvinfo : EIATTR_KPARAM_INFO
	.align		4
.L_92:
        /*0018*/ 	.byte	0x04, 0x17
        /*001a*/ 	.short	(.L_94 - .L_93)
.L_93:
        /*001c*/ 	.word	0x00000000
        /*0020*/ 	.short	0x0004
        /*0022*/ 	.short	0x0058
        /*0024*/ 	.byte	0x00, 0xf0, 0x11, 0x00


	//----- nvinfo : EIATTR_KPARAM_INFO
	.align		4
.L_94:
        /*0028*/ 	.byte	0x04, 0x17
        /*002a*/ 	.short	(.L_96 - .L_95)
.L_95:
        /*002c*/ 	.word	0x00000000
        /*0030*/ 	.short	0x0003
        /*0032*/ 	.short	0x0054
        /*0034*/ 	.byte	0x00, 0xf0, 0x11, 0x00


	//----- nvinfo : EIATTR_KPARAM_INFO
	.align		4
.L_96:
        /*0038*/ 	.byte	0x04, 0x17
        /*003a*/ 	.short	(.L_98 - .L_97)
.L_97:
        /*003c*/ 	.word	0x00000000
        /*0040*/ 	.short	0x0002
        /*0042*/ 	.short	0x0050
        /*0044*/ 	.byte	0x00, 0xf0, 0x11, 0x00


	//----- nvinfo : EIATTR_KPARAM_INFO
	.align		4
.L_98:
        /*0048*/ 	.byte	0x04, 0x17
        /*004a*/ 	.short	(.L_100 - .L_99)
.L_99:
        /*004c*/ 	.word	0x00000000
        /*0050*/ 	.short	0x0001
        /*0052*/ 	.short	0x0028
        /*0054*/ 	.byte	0x00, 0xf0, 0xa1, 0x00


	//----- nvinfo : EIATTR_KPARAM_INFO
	.align		4
.L_100:
        /*0058*/ 	.byte	0x04, 0x17
        /*005a*/ 	.short	(.L_102 - .L_101)
.L_101:
        /*005c*/ 	.word	0x00000000
        /*0060*/ 	.short	0x0000
        /*0062*/ 	.short	0x0000
        /*0064*/ 	.byte	0x00, 0xf0, 0xa1, 0x00


	//----- nvinfo : EIATTR_SPARSE_MMA_MASK
	.align		4
.L_102:
        /*0068*/ 	.byte	0x03, 0x50
        /*006a*/ 	.short	0x0000


	//----- nvinfo : EIATTR_MAXREG_COUNT
	.align		4
        /*006c*/ 	.byte	0x03, 0x1b
        /*006e*/ 	.short	0x00ff


	//----- nvinfo : EIATTR_MERCURY_ISA_VERSION
	.align		4
        /*0070*/ 	.byte	0x03, 0x5f
        /*0072*/ 	.short	0x0101


	//----- nvinfo : EIATTR_VRC_CTA_INIT_COUNT
	.align		4
        /*0074*/ 	.byte	0x02, 0x4a
	.zero		1
	.zero		1


	//----- nvinfo : EIATTR_EXIT_INSTR_OFFSETS
	.align		4
        /*0078*/ 	.byte	0x04, 0x1c
        /*007a*/ 	.short	(.L_104 - .L_103)


	//   ....[0]....
.L_103:
        /*007c*/ 	.word	0x00000080


	//   ....[1]....
        /*0080*/ 	.word	0x000006a0


	//----- nvinfo : EIATTR_CBANK_PARAM_SIZE
	.align		4
.L_104:
        /*0084*/ 	.byte	0x03, 0x19
        /*0086*/ 	.short	0x0060


	//----- nvinfo : EIATTR_PARAM_CBANK
	.align		4
        /*0088*/ 	.byte	0x04, 0x0a
        /*008a*/ 	.short	(.L_106 - .L_105)
	.align		4
.L_105:
        /*008c*/ 	.word	index@(.nv.constant0._Z40SpatialReflectionPadding_updateGradInputIfEv15THCDeviceTensorIT_Li4Ei16DefaultPtrTraitsES3_iiii)
        /*0090*/ 	.short	0x0380
        /*0092*/ 	.short	0x0060


	//----- nvinfo : EIATTR_SW_WAR
	.align		4
.L_106:
        /*0094*/ 	.byte	0x04, 0x36
        /*0096*/ 	.short	(.L_108 - .L_107)
.L_107:
        /*0098*/ 	.word	0x00000008
.L_108:


//--------------------- .nv.info._Z37SpatialReflectionPadding_updateOutputIfEv15THCDeviceTensorIT_Li4Ei16DefaultPtrTraitsES3_iiii --------------------------
	.section	.nv.info._Z37SpatialReflectionPadding_updateOutputIfEv15THCDeviceTensorIT_Li4Ei16DefaultPtrTraitsES3_iiii,"",@"SHT_CUDA_INFO"
	.sectionflags	@""
	.align	4


	//----- nvinfo : EIATTR_CUDA_API_VERSION
	.align		4
        /*0000*/ 	.byte	0x04, 0x37
        /*0002*/ 	.short	(.L_110 - .L_109)
.L_109:
        /*0004*/ 	.word	0x00000082


	//----- nvinfo : EIATTR_KPARAM_INFO
	.align		4
.L_110:
        /*0008*/ 	.byte	0x04, 0x17
        /*000a*/ 	.short	(.L_112 - .L_111)
.L_111:
        /*000c*/ 	.word	0x00000000
        /*0010*/ 	.short	0x0005
        /*0012*/ 	.short	0x005c
        /*0014*/ 	.byte	0x00, 0xf0, 0x11, 0x00


	//----- nvinfo : EIATTR_KPARAM_INFO
	.align		4
.L_112:
        /*0018*/ 	.byte	0x04, 0x17
        /*001a*/ 	.short	(.L_114 - .L_113)
.L_113:
        /*001c*/ 	.word	0x00000000
        /*0020*/ 	.short	0x0004
        /*0022*/ 	.short	0x0058
        /*0024*/ 	.byte	0x00, 0xf0, 0x11, 0x00


	//----- nvinfo : EIATTR_KPARAM_INFO
	.align		4
.L_114:
        /*0028*/ 	.byte	0x04, 0x17
        /*002a*/ 	.short	(.L_116 - .L_115)
.L_115:
        /*002c*/ 	.word	0x00000000
        /*0030*/ 	.short	0x0003
        /*0032*/ 	.short	0x0054
        /*0034*/ 	.byte	0x00, 0xf0, 0x11, 0x00


	//----- nvinfo : EIATTR_KPARAM_INFO
	.align		4
.L_116:
        /*0038*/ 	.byte	0x04, 0x17
        /*003a*/ 	.short	(.L_118 - .L_117)
.L_117:
        /*003c*/ 	.word	0x00000000
        /*0040*/ 	.short	0x0002
        /*0042*/ 	.short	0x0050
        /*0044*/ 	.byte	0x00, 0xf0, 0x11, 0x00


	//----- nvinfo : EIATTR_KPARAM_INFO
	.align		4
.L_118:
        /*0048*/ 	.byte	0x04, 0x17
        /*004a*/ 	.short	(.L_120 - .L_119)
.L_119:
        /*004c*/ 	.word	0x00000000
        /*0050*/ 	.short	0x0001
        /*0052*/ 	.short	0x0028
        /*0054*/ 	.byte	0x00, 0xf0, 0xa1, 0x00


	//----- nvinfo : EIATTR_KPARAM_INFO
	.align		4
.L_120:
        /*0058*/ 	.byte	0x04, 0x17
        /*005a*/ 	.short	(.L_122 - .L_121)
.L_121:
        /*005c*/ 	.word	0x00000000
        /*0060*/ 	.short	0x0000
        /*0062*/ 	.short	0x0000
        /*0064*/ 	.byte	0x00, 0xf0, 0xa1, 0x00


	//----- nvinfo : EIATTR_SPARSE_MMA_MASK
	.align		4
.L_122:
        /*0068*/ 	.byte	0x03, 0x50
        /*006a*/ 	.short	0x0000


	//----- nvinfo : EIATTR_MAXREG_COUNT
	.align		4
        /*006c*/ 	.byte	0x03, 0x1b
        /*006e*/ 	.short	0x00ff


	//----- nvinfo : EIATTR_MERCURY_ISA_VERSION
	.align		4
        /*0070*/ 	.byte	0x03, 0x5f
        /*0072*/ 	.short	0x0101


	//----- nvinfo : EIATTR_VRC_CTA_INIT_COUNT
	.align		4
        /*0074*/ 	.byte	0x02, 0x4a
	.zero		1
	.zero		1


	//----- nvinfo : EIATTR_EXIT_INSTR_OFFSETS
	.align		4
        /*0078*/ 	.byte	0x04, 0x1c
        /*007a*/ 	.short	(.L_124 - .L_123)


	//   ....[0]....
.L_123:
        /*007c*/ 	.word	0x00000080


	//   ....[1]....
        /*0080*/ 	.word	0x00000690


	//----- nvinfo : EIATTR_CBANK_PARAM_SIZE
	.align		4
.L_124:
        /*0084*/ 	.byte	0x03, 0x19
        /*0086*/ 	.short	0x0060


	//----- nvinfo : EIATTR_PARAM_CBANK
	.align		4
        /*0088*/ 	.byte	0x04, 0x0a
        /*008a*/ 	.short	(.L_126 - .L_125)
	.align		4
.L_125:
        /*008c*/ 	.word	index@(.nv.constant0._Z37SpatialReflectionPadding_updateOutputIfEv15THCDeviceTensorIT_Li4Ei16DefaultPtrTraitsES3_iiii)
        /*0090*/ 	.short	0x0380
        /*0092*/ 	.short	0x0060


	//----- nvinfo : EIATTR_SW_WAR
	.align		4
.L_126:
        /*0094*/ 	.byte	0x04, 0x36
        /*0096*/ 	.short	(.L_128 - .L_127)
.L_127:
        /*0098*/ 	.word	0x00000008
.L_128:


//--------------------- .nv.info._Z40SpatialReflectionPadding_updateGradInputIN3c104HalfEEv15THCDeviceTensorIT_Li4Ei16DefaultPtrTraitsES5_iiii --------------------------
	.section	.nv.info._Z40SpatialReflectionPadding_updateGradInputIN3c104HalfEEv15THCDeviceTensorIT_Li4Ei16DefaultPtrTraitsES5_iiii,"",@"SHT_CUDA_INFO"
	.sectionflags	@""
	.align	4


	//----- nvinfo : EIATTR_CUDA_API_VERSION
	.align		4
        /*0000*/ 	.byte	0x04, 0x37
        /*0002*/ 	.short	(.L_130 - .L_129)
.L_129:
        /*0004*/ 	.word	0x00000082


	//----- nvinfo : EIATTR_KPARAM_INFO
	.align		4
.L_130:
        /*0008*/ 	.byte	0x04, 0x17
        /*000a*/ 	.short	(.L_132 - .L_131)
.L_131:
        /*000c*/ 	.word	0x00000000
        /*0010*/ 	.short	0x0005
        /*0012*/ 	.short	0x005c
        /*0014*/ 	.byte	0x00, 0xf0, 0x11, 0x00


	//----- nvinfo : EIATTR_KPARAM_INFO
	.align		4
.L_132:
        /*0018*/ 	.byte	0x04, 0x17
        /*001a*/ 	.short	(.L_134 - .L_133)
.L_133:
        /*001c*/ 	.word	0x00000000
        /*0020*/ 	.short	0x0004
        /*0022*/ 	.short	0x0058
        /*0024*/ 	.byte	0x00, 0xf0, 0x11, 0x00


	//----- nvinfo : EIATTR_KPARAM_INFO
	.align		4
.L_134:
        /*0028*/ 	.byte	0x04, 0x17
        /*002a*/ 	.short	(.L_136 - .L_135)
.L_135:
        /*002c*/ 	.word	0x00000000
        /*0030*/ 	.short	0x0003
        /*0032*/ 	.short	0x0054
        /*0034*/ 	.byte	0x00, 0xf0, 0x11, 0x00


	//----- nvinfo : EIATTR_KPARAM_INFO
	.align		4
.L_136:
        /*0038*/ 	.byte	0x04, 0x17
        /*003a*/ 	.short	(.L_138 - .L_137)
.L_137:
        /*003c*/ 	.word	0x00000000
        /*0040*/ 	.short	0x0002
        /*0042*/ 	.short	0x0050
        /*0044*/ 	.byte	0x00, 0xf0, 0x11, 0x00


	//----- nvinfo : EIATTR_KPARAM_INFO
	.align		4
.L_138:
        /*0048*/ 	.byte	0x04, 0x17
        /*004a*/ 	.short	(.L_140 - .L_139)
.L_139:
        /*004c*/ 	.word	0x00000000
        /*0050*/ 	.short	0x0001
        /*0052*/ 	.short	0x0028
        /*0054*/ 	.byte	0x00, 0xf0, 0xa1, 0x00


	//----- nvinfo : EIATTR_KPARAM_INFO
	.align		4
.L_140:
        /*0058*/ 	.byte	0x04, 0x17
        /*005a*/ 	.short	(.L_142 - .L_141)
.L_141:
        /*005c*/ 	.word	0x00000000
        /*0060*/ 	.short	0x0000
        /*0062*/ 	.short	0x0000
        /*0064*/ 	.byte	0x00, 0xf0, 0xa1, 0x00


	//----- nvinfo : EIATTR_SPARSE_MMA_MASK
	.align		4
.L_142:
        /*0068*/ 	.byte	0x03, 0x50
        /*006a*/ 	.short	0x0000


	//----- nvinfo : EIATTR_MAXREG_COUNT
	.align		4
        /*006c*/ 	.byte	0x03, 0x1b
        /*006e*/ 	.short	0x00ff


	//----- nvinfo : EIATTR_MERCURY_ISA_VERSION
	.align		4
        /*0070*/ 	.byte	0x03, 0x5f
        /*0072*/ 	.short	0x0101


	//----- nvinfo : EIATTR_VRC_CTA_INIT_COUNT
	.align		4
        /*0074*/ 	.byte	0x02, 0x4a
	.zero		1
	.zero		1


	//----- nvinfo : EIATTR_EXIT_INSTR_OFFSETS
	.align		4
        /*0078*/ 	.byte	0x04, 0x1c
        /*007a*/ 	.short	(.L_144 - .L_143)


	//   ....[0]....
.L_143:
        /*007c*/ 	.word	0x00000080


	//   ....[1]....
        /*0080*/ 	.word	0x00000800


	//----- nvinfo : EIATTR_CRS_STACK_SIZE
	.align		4
.L_144:
        /*0084*/ 	.byte	0x04, 0x1e
        /*0086*/ 	.short	(.L_146 - .L_145)
.L_145:
        /*0088*/ 	.word	0x00000000


	//----- nvinfo : EIATTR_CBANK_PARAM_SIZE
	.align		4
.L_146:
        /*008c*/ 	.byte	0x03, 0x19
        /*008e*/ 	.short	0x0060


	//----- nvinfo : EIATTR_PARAM_CBANK
	.align		4
        /*0090*/ 	.byte	0x04, 0x0a
        /*0092*/ 	.short	(.L_148 - .L_147)
	.align		4
.L_147:
        /*0094*/ 	.word	index@(.nv.constant0._Z40SpatialReflectionPadding_updateGradInputIN3c104HalfEEv15THCDeviceTensorIT_Li4Ei16DefaultPtrTraitsES5_iiii)
        /*0098*/ 	.short	0x0380
        /*009a*/ 	.short	0x0060


	//----- nvinfo : EIATTR_SW_WAR
	.align		4
.L_148:
        /*009c*/ 	.byte	0x04, 0x36
        /*009e*/ 	.short	(.L_150 - .L_149)
.L_149:
        /*00a0*/ 	.word	0x00000008
.L_150:


//--------------------- .nv.info._Z37SpatialReflectionPadding_updateOutputIN3c104HalfEEv15THCDeviceTensorIT_Li4Ei16DefaultPtrTraitsES5_iiii --------------------------
	.section	.nv.info._Z37SpatialReflectionPadding_updateOutputIN3c104HalfEEv15THCDeviceTensorIT_Li4Ei16DefaultPtrTraitsES5_iiii,"",@"SHT_CUDA_INFO"
	.sectionflags	@""
	.align	4


	//----- nvinfo : EIATTR_CUDA_API_VERSION
	.align		4
        /*0000*/ 	.byte	0x04, 0x37
        /*0002*/ 	.short	(.L_152 - .L_151)
.L_151:
        /*0004*/ 	.word	0x00000082


	//----- nvinfo : EIATTR_KPARAM_INFO
	.align		4
.L_152:
        /*0008*/ 	.byte	0x04, 0x17
        /*000a*/ 	.short	(.L_154 - .L_153)
.L_153:
        /*000c*/ 	.word	0x00000000
        /*0010*/ 	.short	0x0005
        /*0012*/ 	.short	0x005c
        /*0014*/ 	.byte	0x00, 0xf0, 0x11, 0x00


	//----- nvinfo : EIATTR_KPARAM_INFO
	.align		4
.L_154:
        /*0018*/ 	.byte	0x04, 0x17
        /*001a*/ 	.short	(.L_156 - .L_155)
.L_155:
        /*001c*/ 	.word	0x00000000
        /*0020*/ 	.short	0x0004
        /*0022*/ 	.short	0x0058
        /*0024*/ 	.byte	0x00, 0xf0, 0x11, 0x00


	//----- nvinfo : EIATTR_KPARAM_INFO
	.align		4
.L_156:
        /*0028*/ 	.byte	0x04, 0x17
        /*002a*/ 	.short	(.L_158 - .L_157)
.L_157:
        /*002c*/ 	.word	0x00000000
        /*0030*/ 	.short	0x0003
        /*0032*/ 	.short	0x0054
        /*0034*/ 	.byte	0x00, 0xf0, 0x11, 0x00


	//----- nvinfo : EIATTR_KPARAM_INFO
	.align		4
.L_158:
        /*0038*/ 	.byte	0x04, 0x17
        /*003a*/ 	.short	(.L_160 - .L_159)
.L_159:
        /*003c*/ 	.word	0x00000000
        /*0040*/ 	.short	0x0002
        /*0042*/ 	.short	0x0050
        /*0044*/ 	.byte	0x00, 0xf0, 0x11, 0x00


	//----- nvinfo : EIATTR_KPARAM_INFO
	.align		4
.L_160:
        /*0048*/ 	.byte	0x04, 0x17
        /*004a*/ 	.short	(.L_162 - .L_161)
.L_161:
        /*004c*/ 	.word	0x00000000
        /*0050*/ 	.short	0x0001
        /*0052*/ 	.short	0x0028
        /*0054*/ 	.byte	0x00, 0xf0, 0xa1, 0x00


	//----- nvinfo : EIATTR_KPARAM_INFO
	.align		4
.L_162:
        /*0058*/ 	.byte	0x04, 0x17
        /*005a*/ 	.short	(.L_164 - .L_163)
.L_163:
        /*005c*/ 	.word	0x00000000
        /*0060*/ 	.short	0x0000
        /*0062*/ 	.short	0x0000
        /*0064*/ 	.byte	0x00, 0xf0, 0xa1, 0x00


	//----- nvinfo : EIATTR_SPARSE_MMA_MASK
	.align		4
.L_164:
        /*0068*/ 	.byte	0x03, 0x50
        /*006a*/ 	.short	0x0000


	//----- nvinfo : EIATTR_MAXREG_COUNT
	.align		4
        /*006c*/ 	.byte	0x03, 0x1b
        /*006e*/ 	.short	0x00ff


	//----- nvinfo : EIATTR_MERCURY_ISA_VERSION
	.align		4
        /*0070*/ 	.byte	0x03, 0x5f
        /*0072*/ 	.short	0x0101


	//----- nvinfo : EIATTR_VRC_CTA_INIT_COUNT
	.align		4
        /*0074*/ 	.byte	0x02, 0x4a
	.zero		1
	.zero		1


	//----- nvinfo : EIATTR_EXIT_INSTR_OFFSETS
	.align		4
        /*0078*/ 	.byte	0x04, 0x1c
        /*007a*/ 	.short	(.L_166 - .L_165)


	//   ....[0]....
.L_165:
        /*007c*/ 	.word	0x00000080


	//   ....[1]....
        /*0080*/ 	.word	0x00000690


	//----- nvinfo : EIATTR_CBANK_PARAM_SIZE
	.align		4
.L_166:
        /*0084*/ 	.byte	0x03, 0x19
        /*0086*/ 	.short	0x0060


	//----- nvinfo : EIATTR_PARAM_CBANK
	.align		4
        /*0088*/ 	.byte	0x04, 0x0a
        /*008a*/ 	.short	(.L_168 - .L_167)
	.align		4
.L_167:
        /*008c*/ 	.word	index@(.nv.constant0._Z37SpatialReflectionPadding_updateOutputIN3c104HalfEEv15THCDeviceTensorIT_Li4Ei16DefaultPtrTraitsES5_iiii)
        /*0090*/ 	.short	0x0380
        /*0092*/ 	.short	0x0060


	//----- nvinfo : EIATTR_SW_WAR
	.align		4
.L_168:
        /*0094*/ 	.byte	0x04, 0x36
        /*0096*/ 	.short	(.L_170 - .L_169)
.L_169:
        /*0098*/ 	.word	0x00000008
.L_170:


//--------------------- .nv.callgraph             --------------------------
	.section	.nv.callgraph,"",@"SHT_CUDA_CALLGRAPH"
	.align	4
	.sectionentsize	8
	.align		4
        /*0000*/ 	.word	0x00000000
	.align		4
        /*0004*/ 	.word	0xffffffff
	.align		4
        /*0008*/ 	.word	0x00000000
	.align		4
        /*000c*/ 	.word	0xfffffffe
	.align		4
        /*0010*/ 	.word	0x00000000
	.align		4
        /*0014*/ 	.word	0xfffffffd
	.align		4
        /*0018*/ 	.word	0x00000000
	.align		4
        /*001c*/ 	.word	0xfffffffc


//--------------------- .nv.constant4             --------------------------
	.section	.nv.constant4,"a",@progbits
	.align	8
	.align		8
.nv.constant4:
        /*0000*/ 	.dword	_ZTVSt9basic_iosIcSt11char_traitsIcEE
	.align		8
        /*0008*/ 	.dword	_ZTTSo
	.align		8
        /*0010*/ 	.dword	_ZTVSt15basic_streambufIcSt11char_traitsIcEE
	.align		8
        /*0018*/ 	.dword	_ZTVNSt7__cxx1115basic_stringbufIcSt11char_traitsIcESaIcEEE
	.align		8
        /*0020*/ 	.dword	_ZTTNSt7__cxx1119basic_ostringstreamIcSt11char_traitsIcESaIcEEE
	.align		8
        /*0028*/ 	.dword	_ZTVN10__cxxabiv117__class_type_infoE
	.align		8
        /*0030*/ 	.dword	_ZTVN10__cxxabiv120__si_class_type_infoE
	.align		8
        /*0038*/ 	.dword	_ZTVN3c105ErrorE
	.align		8
        /*0040*/ 	.dword	__T20
	.align		8
        /*0048*/ 	.dword	__T21
	.align		8
        /*0050*/ 	.dword	__T22
	.align		8
        /*0058*/ 	.dword	__T23
	.align		8
        /*0060*/ 	.dword	__T24


//--------------------- .text._Z40SpatialReflectionPadding_updateGradInputIdEv15THCDeviceTensorIT_Li4Ei16DefaultPtrTraitsES3_iiii --------------------------
	.section	.text._Z40SpatialReflectionPadding_updateGradInputIdEv15THCDeviceTensorIT_Li4Ei16DefaultPtrTraitsES3_iiii,"ax",@progbits
	.align	128
        .global         _Z40SpatialReflectionPadding_updateGradInputIdEv15THCDeviceTensorIT_Li4Ei16DefaultPtrTraitsES3_iiii
        .type           _Z40SpatialReflectionPadding_updateGradInputIdEv15THCDeviceTensorIT_Li4Ei16DefaultPtrTraitsES3_iiii,@function
        .size           _Z40SpatialReflectionPadding_updateGradInputIdEv15THCDeviceTensorIT_Li4Ei16DefaultPtrTraitsES3_iiii,(.L_x_7 - _Z40SpatialReflectionPadding_updateGradInputIdEv15THCDeviceTensorIT_Li4Ei16DefaultPtrTraitsES3_iiii)
        .other          _Z40SpatialReflectionPadding_updateGradInputIdEv15THCDeviceTensorIT_Li4Ei16DefaultPtrTraitsES3_iiii,@"STO_CUDA_ENTRY STV_DEFAULT"
_Z40SpatialReflectionPadding_updateGradInputIdEv15THCDeviceTensorIT_Li4Ei16DefaultPtrTraitsES3_iiii:
.text._Z40SpatialReflectionPadding_updateGradInputIdEv15THCDeviceTensorIT_Li4Ei16DefaultPtrTraitsES3_iiii:
[----:B------:R-:W-:Y:S01]  /*0000*/  LDC R1, c[0x0][0x37c] ;  /* 0x0000df00ff017b82 */ /* 0x000fe20000000800 */
[----:B------:R-:W0:Y:S07]  /*0010*/  S2R R0, SR_CTAID.X ;  /* 0x0000000000007919 */ /* 0x000e2e0000002500 */
[----:B------:R-:W1:Y:S01]  /*0020*/  LDC.64 R2, c[0x0][0x3c8] ;  /* 0x0000f200ff027b82 */ /* 0x000e620000000a00 */
[----:B------:R-:W0:Y:S01]  /*0030*/  LDCU UR4, c[0x0][0x360] ;  /* 0x00006c00ff0477ac */ /* 0x000e220008000800 */
[----:B------:R-:W0:Y:S02]  /*0040*/  S2R R5, SR_TID.X ;  /* 0x0000000000057919 */ /* 0x000e240000002100 */
[----:B0-----:R-:W-:-:S02]  /*0050*/  IMAD R0, R0, UR4, R5 ;  /* 0x0000000400007c24 */ /* 0x001fc4000f8e0205 */
[----:B-1----:R-:W-:-:S05]  /*0060*/  IMAD R5, R2, R3, RZ ;  /* 0x0000000302057224 */ /* 0x002fca00078e02ff */
[----:B------:R-:W-:-:S13]  /*0070*/  ISETP.GE.AND P0, PT, R0, R5, PT ;  /* 0x000000050000720c */ /* 0x000fda0003f06270 */
[----:B------:R-:W-:Y:S05]  /*0080*/  @P0 EXIT ;  /* 0x000000000000094d */ /* 0x000fea0003800000 */
[-C--:B------:R-:W-:Y:S01]  /*0090*/  IABS R7, R3.reuse ;  /* 0x0000000300077213 */ /* 0x080fe20000000000 */
[----:B------:R-:W0:Y:S01]  /*00a0*/  S2UR UR5, SR_CTAID.Z ;  /* 0x00000000000579c3 */ /* 0x000e220000002700 */
[----:B------:R-:W-:Y:S01]  /*00b0*/  IABS R8, R0 ;  /* 0x0000000000087213 */ /* 0x000fe20000000000 */
[----:B------:R-:W1:Y:S01]  /*00c0*/  LDCU.64 UR8, c[0x0][0x3a8] ;  /* 0x00007500ff0877ac */ /* 0x000e620008000a00 */
[----:B------:R-:W2:Y:S01]  /*00d0*/  I2F.RP R2, R7 ;  /* 0x0000000700027306 */ /* 0x000ea20000209400 */
[C---:B------:R-:W-:Y:S02]  /*00e0*/  ISETP.GE.AND P0, PT, R0.reuse, RZ, PT ;  /* 0x000000ff0000720c */ /* 0x040fe40003f06270 */
[----:B------:R-:W-:Y:S01]  /*00f0*/  LOP3.LUT R10, R0, R3, RZ, 0x3c, !PT ;  /* 0x00000003000a7212 */ /* 0x000fe200078e3cff */
[----:B------:R-:W3:Y:S01]  /*0100*/  LDCU.64 UR6, c[0x0][0x358] ;  /* 0x00006b00ff0677ac */ /* 0x000ee20008000a00 */
[----:B------:R-:W4:Y:S02]  /*0110*/  S2UR UR4, SR_CTAID.Y ;  /* 0x00000000000479c3 */ /* 0x000f240000002600 */
[----:B------:R-:W-:-:S06]  /*0120*/  ISETP.GE.AND P1, PT, R10, RZ, PT ;  /* 0x000000ff0a00720c */ /* 0x000fcc0003f26270 */
[----:B------:R-:W5:Y:S01]  /*0130*/  LDC R11, c[0x0][0x3d8] ;  /* 0x0000f600ff0b7b82 */ /* 0x000f620000000800 */
[----:B--2---:R-:W2:Y:S07]  /*0140*/  MUFU.RCP R2, R2 ;  /* 0x0000000200027308 */ /* 0x004eae0000001000 */
[----:B------:R-:W5:Y:S08]  /*0150*/  LDC R16, c[0x0][0x3d0] ;  /* 0x0000f400ff107b82 */ /* 0x000f700000000800 */
[----:B------:R-:W5:Y:S01]  /*0160*/  LDC R15, c[0x0][0x3a0] ;  /* 0x0000e800ff0f7b82 */ /* 0x000f620000000800 */
[----:B--2---:R-:W-:-:S04]  /*0170*/  VIADD R4, R2, 0xffffffe ;  /* 0x0ffffffe02047836 */ /* 0x004fc80000000000 */
[----:B------:R2:W1:Y:S02]  /*0180*/  F2I.FTZ.U32.TRUNC.NTZ R5, R4 ;  /* 0x0000000400057305 */ /* 0x000464000021f000 */
[----:B--2---:R-:W-:Y:S02]  /*0190*/  IMAD.MOV.U32 R4, RZ, RZ, RZ ;  /* 0x000000ffff047224 */ /* 0x004fe400078e00ff */
[----:B-1----:R-:W-:-:S04]  /*01a0*/  IMAD.MOV R6, RZ, RZ, -R5 ;  /* 0x000000ffff067224 */ /* 0x002fc800078e0a05 */
[----:B------:R-:W-:-:S04]  /*01b0*/  IMAD R9, R6, R7, RZ ;  /* 0x0000000706097224 */ /* 0x000fc800078e02ff */
[----:B------:R-:W-:-:S06]  /*01c0*/  IMAD.HI.U32 R5, R5, R9, R4 ;  /* 0x0000000905057227 */ /* 0x000fcc00078e0004 */
[----:B------:R-:W-:Y:S02]  /*01d0*/  IMAD.HI.U32 R6, R5, R8, RZ ;  /* 0x0000000805067227 */ /* 0x000fe400078e00ff */
[----:B------:R-:W1:Y:S02]  /*01e0*/  LDC.64 R4, c[0x0][0x3b8] ;  /* 0x0000ee00ff047b82 */ /* 0x000e640000000a00 */
[----:B------:R-:W-:-:S04]  /*01f0*/  IMAD.MOV R2, RZ, RZ, -R6 ;  /* 0x000000ffff027224 */ /* 0x000fc800078e0a06 */
[C---:B------:R-:W-:Y:S02]  /*0200*/  IMAD R2, R7.reuse, R2, R8 ;  /* 0x0000000207027224 */ /* 0x040fe400078e0208 */
[----:B------:R-:W0:Y:S03]  /*0210*/  LDC.64 R8, c[0x0][0x3b0] ;  /* 0x0000ec00ff087b82 */ /* 0x000e260000000a00 */
[----:B------:R-:W-:-:S13]  /*0220*/  ISETP.GT.U32.AND P3, PT, R7, R2, PT ;  /* 0x000000020700720c */ /* 0x000fda0003f64070 */
[----:B------:R-:W-:Y:S02]  /*0230*/  @!P3 IMAD.IADD R2, R2, 0x1, -R7 ;  /* 0x000000010202b824 */ /* 0x000fe400078e0a07 */
[----:B------:R-:W-:-:S03]  /*0240*/  @!P3 VIADD R6, R6, 0x1 ;  /* 0x000000010606b836 */ /* 0x000fc60000000000 */
[C---:B------:R-:W-:Y:S02]  /*0250*/  ISETP.GE.U32.AND P2, PT, R2.reuse, R7, PT ;  /* 0x000000070200720c */ /* 0x040fe40003f46070 */
[-C--:B------:R-:W-:Y:S01]  /*0260*/  ISETP.GT.U32.AND P3, PT, R7, R2.reuse, PT ;  /* 0x000000020700720c */ /* 0x080fe20003f64070 */
[----:B------:R-:W-:Y:S02]  /*0270*/  IMAD.IADD R7, R2, 0x1, -R7 ;  /* 0x0000000102077824 */ /* 0x000fe400078e0a07 */
[----:B0-----:R-:W-:Y:S02]  /*0280*/  IMAD R8, R8, UR5, RZ ;  /* 0x0000000508087c24 */ /* 0x001fe4000f8e02ff */
[----:B----4-:R-:W-:Y:S01]  /*0290*/  IMAD R9, R9, UR4, RZ ;  /* 0x0000000409097c24 */ /* 0x010fe2000f8e02ff */
[----:B------:R-:W-:Y:S02]  /*02a0*/  SEL R0, R7, R2, !P3 ;  /* 0x0000000207007207 */ /* 0x000fe40005800000 */
[----:B------:R-:W-:-:S03]  /*02b0*/  SHF.R.S32.HI R2, RZ, 0x1f, R8 ;  /* 0x0000001fff027819 */ /* 0x000fc60000011408 */
[----:B------:R-:W-:Y:S01]  /*02c0*/  @P2 VIADD R6, R6, 0x1 ;  /* 0x0000000106062836 */ /* 0x000fe20000000000 */
[----:B------:R-:W-:Y:S01]  /*02d0*/  ISETP.NE.AND P2, PT, R3, RZ, PT ;  /* 0x000000ff0300720c */ /* 0x000fe20003f45270 */
[----:B------:R-:W-:Y:S01]  /*02e0*/  @!P0 IMAD.MOV R0, RZ, RZ, -R0 ;  /* 0x000000ffff008224 */ /* 0x000fe200078e0a00 */
[----:B------:R-:W-:Y:S01]  /*02f0*/  LOP3.LUT R3, RZ, R3, RZ, 0x33, !PT ;  /* 0x00000003ff037212 */ /* 0x000fe200078e33ff */
[----:B------:R-:W-:-:S03]  /*0300*/  @!P1 IMAD.MOV R6, RZ, RZ, -R6 ;  /* 0x000000ffff069224 */ /* 0x000fc600078e0a06 */
[C---:B------:R-:W-:Y:S02]  /*0310*/  SEL R0, R3.reuse, R0, !P2 ;  /* 0x0000000003007207 */ /* 0x040fe40005000000 */
[----:B------:R-:W-:-:S03]  /*0320*/  SEL R7, R3, R6, !P2 ;  /* 0x0000000603077207 */ /* 0x000fc60005000000 */
[----:B-1----:R-:W-:Y:S02]  /*0330*/  IMAD R5, R0, R5, RZ ;  /* 0x0000000500057224 */ /* 0x002fe400078e02ff */
[----:B------:R-:W-:-:S03]  /*0340*/  IMAD R4, R7, R4, RZ ;  /* 0x0000000407047224 */ /* 0x000fc600078e02ff */
[--C-:B------:R-:W-:Y:S02]  /*0350*/  IADD3 R3, P0, P1, R5, R8, R9.reuse ;  /* 0x0000000805037210 */ /* 0x100fe4000791e009 */
[----:B------:R-:W-:Y:S01]  /*0360*/  SHF.R.S32.HI R9, RZ, 0x1f, R9 ;  /* 0x0000001fff097819 */ /* 0x000fe20000011409 */
[----:B------:R-:W0:Y:S01]  /*0370*/  LDC R8, c[0x0][0x3a4] ;  /* 0x0000e900ff087b82 */ /* 0x000e220000000800 */
[----:B------:R-:W-:-:S04]  /*0380*/  SHF.R.S32.HI R5, RZ, 0x1f, R5 ;  /* 0x0000001fff057819 */ /* 0x000fc80000011405 */
[----:B------:R-:W-:Y:S02]  /*0390*/  IADD3.X R5, PT, PT, R5, R2, R9, P0, P1 ;  /* 0x0000000205057210 */ /* 0x000fe400007e2409 */
[----:B------:R-:W-:-:S04]  /*03a0*/  IADD3 R3, P0, PT, R4, R3, RZ ;  /* 0x0000000304037210 */ /* 0x000fc80007f1e0ff */
[----:B------:R-:W-:Y:S02]  /*03b0*/  LEA.HI.X.SX32 R4, R4, R5, 0x1, P0 ;  /* 0x0000000504047211 */ /* 0x000fe400000f0eff */
[----:B------:R-:W-:-:S04]  /*03c0*/  LEA R2, P0, R3, UR8, 0x3 ;  /* 0x0000000803027c11 */ /* 0x000fc8000f8018ff */
[----:B------:R-:W-:Y:S01]  /*03d0*/  LEA.HI.X R3, R3, UR9, R4, 0x3, P0 ;  /* 0x0000000903037c11 */ /* 0x000fe200080f1c04 */
[----:B------:R-:W1:Y:S05]  /*03e0*/  LDCU.64 UR8, c[0x0][0x390] ;  /* 0x00007200ff0877ac */ /* 0x000e6a0008000a00 */
[----:B---3--:R-:W2:Y:S01]  /*03f0*/  LDG.E.64 R2, desc[UR6][R2.64] ;  /* 0x0000000602027981 */ /* 0x008ea2000c1e1b00 */
[--C-:B-----5:R-:W-:Y:S01]  /*0400*/  IMAD.MOV R4, RZ, RZ, -R11.reuse ;  /* 0x000000ffff047224 */ /* 0x120fe200078e0a0b */
[----:B0-----:R-:W-:Y:S01]  /*0410*/  IADD3 R5, PT, PT, -R8, 0x1, RZ ;  /* 0x0000000108057810 */ /* 0x001fe20007ffe1ff */
[----:B------:R-:W-:Y:S01]  /*0420*/  IMAD R9, R11, 0x2, R8 ;  /* 0x000000020b097824 */ /* 0x000fe200078e0208 */
[-C--:B------:R-:W-:Y:S01]  /*0430*/  VIMNMX R6, PT, PT, RZ, R11.reuse, !PT ;  /* 0x0000000bff067248 */ /* 0x080fe20007fe0100 */
[----:B------:R-:W-:Y:S01]  /*0440*/  IMAD.IADD R8, R0, 0x1, -R11 ;  /* 0x0000000100087824 */ /* 0x000fe200078e0a0b */
[----:B------:R-:W-:Y:S01]  /*0450*/  VIMNMX R4, PT, PT, RZ, R4, !PT ;  /* 0x00000004ff047248 */ /* 0x000fe20007fe0100 */
[----:B------:R-:W-:Y:S01]  /*0460*/  IMAD R10, R16, 0x2, R15 ;  /* 0x00000002100a7824 */ /* 0x000fe200078e020f */
[C---:B------:R-:W-:Y:S01]  /*0470*/  IADD3 R9, PT, PT, -R0.reuse, -0x1, R9 ;  /* 0xffffffff00097810 */ /* 0x040fe20007ffe109 */
[----:B------:R-:W-:Y:S01]  /*0480*/  IMAD.MOV R14, RZ, RZ, -R16 ;  /* 0x000000ffff0e7224 */ /* 0x000fe200078e0a10 */
[----:B------:R-:W-:-:S02]  /*0490*/  IADD3 R0, PT, PT, R0, -R11, R5 ;  /* 0x8000000b00007210 */ /* 0x000fc40007ffe005 */
[----:B------:R-:W-:Y:S02]  /*04a0*/  IADD3 R9, PT, PT, -R6, R9, R4 ;  /* 0x0000000906097210 */ /* 0x000fe40007ffe104 */
[----:B------:R-:W0:Y:S01]  /*04b0*/  LDC.64 R4, c[0x0][0x388] ;  /* 0x0000e200ff047b82 */ /* 0x000e220000000a00 */
[----:B------:R-:W-:Y:S02]  /*04c0*/  IADD3 R6, PT, PT, -R15, 0x1, RZ ;  /* 0x000000010f067810 */ /* 0x000fe40007ffe1ff */
[C---:B------:R-:W-:Y:S01]  /*04d0*/  IADD3 R12, PT, PT, -R7.reuse, -0x1, R10 ;  /* 0xffffffff070c7810 */ /* 0x040fe20007ffe10a */
[C---:B------:R-:W-:Y:S01]  /*04e0*/  IMAD.IADD R10, R7.reuse, 0x1, -R16 ;  /* 0x00000001070a7824 */ /* 0x040fe200078e0a10 */
[----:B------:R-:W-:Y:S02]  /*04f0*/  IADD3 R11, PT, PT, R7, -R16, R6 ;  /* 0x80000010070b7210 */ /* 0x000fe40007ffe006 */
[----:B------:R-:W-:Y:S01]  /*0500*/  IABS R8, R8 ;  /* 0x0000000800087213 */ /* 0x000fe20000000000 */
[----:B------:R-:W3:Y:S01]  /*0510*/  LDC.64 R6, c[0x0][0x380] ;  /* 0x0000e000ff067b82 */ /* 0x000ee20000000a00 */
[----:B------:R-:W-:-:S02]  /*0520*/  IABS R0, R0 ;  /* 0x0000000000007213 */ /* 0x000fc40000000000 */
[----:B------:R-:W-:Y:S02]  /*0530*/  VIMNMX R13, PT, PT, RZ, R16, !PT ;  /* 0x00000010ff0d7248 */ /* 0x000fe40007fe0100 */
[----:B------:R-:W-:Y:S02]  /*0540*/  VIMNMX R14, PT, PT, RZ, R14, !PT ;  /* 0x0000000eff0e7248 */ /* 0x000fe40007fe0100 */
[----:B------:R-:W-:Y:S02]  /*0550*/  IADD3 R0, PT, PT, -R0, R9, R8 ;  /* 0x0000000900007210 */ /* 0x000fe40007ffe108 */
[----:B------:R-:W-:Y:S02]  /*0560*/  IADD3 R12, PT, PT, -R13, R12, R14 ;  /* 0x0000000c0d0c7210 */ /* 0x000fe40007ffe10e */
[----:B------:R-:W-:Y:S01]  /*0570*/  IABS R10, R10 ;  /* 0x0000000a000a7213 */ /* 0x000fe20000000000 */
[----:B-1----:R-:W-:Y:S01]  /*0580*/  IMAD R0, R0, UR9, RZ ;  /* 0x0000000900007c24 */ /* 0x002fe2000f8e02ff */
[----:B------:R-:W-:Y:S01]  /*0590*/  IABS R11, R11 ;  /* 0x0000000b000b7213 */ /* 0x000fe20000000000 */
[----:B0-----:R-:W-:-:S03]  /*05a0*/  IMAD R4, R4, UR5, RZ ;  /* 0x0000000504047c24 */ /* 0x001fc6000f8e02ff */
[----:B------:R-:W-:Y:S01]  /*05b0*/  IADD3 R12, PT, PT, -R11, R12, R10 ;  /* 0x0000000c0b0c7210 */ /* 0x000fe20007ffe10a */
[----:B------:R-:W-:Y:S01]  /*05c0*/  IMAD R5, R5, UR4, RZ ;  /* 0x0000000405057c24 */ /* 0x000fe2000f8e02ff */
[----:B------:R-:W-:-:S03]  /*05d0*/  SHF.R.S32.HI R8, RZ, 0x1f, R4 ;  /* 0x0000001fff087819 */ /* 0x000fc60000011404 */
[----:B------:R-:W-:Y:S01]  /*05e0*/  IMAD R12, R12, UR8, RZ ;  /* 0x000000080c0c7c24 */ /* 0x000fe2000f8e02ff */
[--C-:B------:R-:W-:Y:S02]  /*05f0*/  IADD3 R9, P0, P1, R0, R4, R5.reuse ;  /* 0x0000000400097210 */ /* 0x100fe4000791e005 */
[----:B------:R-:W-:Y:S02]  /*0600*/  SHF.R.S32.HI R5, RZ, 0x1f, R5 ;  /* 0x0000001fff057819 */ /* 0x000fe40000011405 */
[----:B------:R-:W-:-:S04]  /*0610*/  SHF.R.S32.HI R0, RZ, 0x1f, R0 ;  /* 0x0000001fff007819 */ /* 0x000fc80000011400 */
[----:B------:R-:W-:Y:S02]  /*0620*/  IADD3.X R5, PT, PT, R0, R8, R5, P0, P1 ;  /* 0x0000000800057210 */ /* 0x000fe400007e2405 */
[----:B------:R-:W-:-:S04]  /*0630*/  IADD3 R0, P0, PT, R12, R9, RZ ;  /* 0x000000090c007210 */ /* 0x000fc80007f1e0ff */
[----:B------:R-:W-:Y:S02]  /*0640*/  LEA.HI.X.SX32 R12, R12, R5, 0x1, P0 ;  /* 0x000000050c0c7211 */ /* 0x000fe400000f0eff */
[----:B---3--:R-:W-:-:S04]  /*0650*/  LEA R6, P0, R0, R6, 0x3 ;  /* 0x0000000600067211 */ /* 0x008fc800078018ff */
[----:B------:R-:W-:-:S05]  /*0660*/  LEA.HI.X R7, R0, R7, R12, 0x3, P0 ;  /* 0x0000000700077211 */ /* 0x000fca00000f1c0c */
[----:B--2---:R-:W-:Y:S01]  /*0670*/  REDG.E.ADD.F64.RN.STRONG.GPU desc[UR6][R6.64], R2 ;  /* 0x00000002060079a6 */ /* 0x004fe2000c12ff06 */
[----:B------:R-:W-:Y:S05]  /*0680*/  EXIT ;  /* 0x000000000000794d */ /* 0x000fea0003800000 */
.L_x_0:
[----:B------:R-:W-:-:S00]  /*0690*/  BRA `(.L_x_0) ;  /* 0xfffffffc00fc7947 */ /* 0x000fc0000383ffff */
[----:B------:R-:W-:-:S00]  /*06a0*/  NOP ;  /* 0x0000000000007918 */ /* 0x000fc00000000000 */
        /* <DEDUP_REMOVED lines=13> */
.L_x_7:


//--------------------- .text._Z37SpatialReflectionPadding_updateOutputIdEv15THCDeviceTensorIT_Li4Ei16DefaultPtrTraitsES3_iiii --------------------------
	.section	.text._Z37SpatialReflectionPadding_updateOutputIdEv15THCDeviceTensorIT_Li4Ei16DefaultPtrTraitsES3_iiii,"ax",@progbits
	.align	128
        .global         _Z37SpatialReflectionPadding_updateOutputIdEv15THCDeviceTensorIT_Li4Ei16DefaultPtrTraitsES3_iiii
        .type           _Z37SpatialReflectionPadding_updateOutputIdEv15THCDeviceTensorIT_Li4Ei16DefaultPtrTraitsES3_iiii,@function
        .size           _Z37SpatialReflectionPadding_updateOutputIdEv15THCDeviceTensorIT_Li4Ei16DefaultPtrTraitsES3_iiii,(.L_x_8 - _Z37SpatialReflectionPadding_updateOutputIdEv15THCDeviceTensorIT_Li4Ei16DefaultPtrTraitsES3_iiii)
        .other          _Z37SpatialReflectionPadding_updateOutputIdEv15THCDeviceTensorIT_Li4Ei16DefaultPtrTraitsES3_iiii,@"STO_CUDA_ENTRY STV_DEFAULT"
_Z37SpatialReflectionPadding_updateOutputIdEv15THCDeviceTensorIT_Li4Ei16DefaultPtrTraitsES3_iiii:
.text._Z37SpatialReflectionPadding_updateOutputIdEv15THCDeviceTensorIT_Li4Ei16DefaultPtrTraitsES3_iiii:
        /* <DEDUP_REMOVED lines=9> */
[----:B------:R-:W-:Y:S01]  /*0090*/  IABS R9, R3 ;  /* 0x0000000300097213 */ /* 0x000fe20000000000 */
[----:B------:R-:W0:Y:S01]  /*00a0*/  LDC R15, c[0x0][0x3a0] ;  /* 0x0000e800ff0f7b82 */ /* 0x000e220000000800 */
[----:B------:R-:W-:Y:S01]  /*00b0*/  ISETP.GE.AND P0, PT, R0, RZ, PT ;  /* 0x000000ff0000720c */ /* 0x000fe20003f06270 */
[----:B------:R-:W1:Y:S01]  /*00c0*/  LDCU.64 UR6, c[0x0][0x390] ;  /* 0x00007200ff0677ac */ /* 0x000e620008000a00 */
[----:B------:R-:W2:Y:S01]  /*00d0*/  I2F.RP R2, R9 ;  /* 0x0000000900027306 */ /* 0x000ea20000209400 */
[----:B------:R-:W3:Y:S04]  /*00e0*/  LDCU.64 UR8, c[0x0][0x3a8] ;  /* 0x00007500ff0877ac */ /* 0x000ee80008000a00 */
[----:B------:R-:W4:Y:S08]  /*00f0*/  LDC R14, c[0x0][0x3a4] ;  /* 0x0000e900ff0e7b82 */ /* 0x000f300000000800 */
[----:B------:R-:W5:Y:S01]  /*0100*/  S2UR UR5, SR_CTAID.Z ;  /* 0x00000000000579c3 */ /* 0x000f620000002700 */
[----:B--2---:R-:W2:Y:S07]  /*0110*/  MUFU.RCP R2, R2 ;  /* 0x0000000200027308 */ /* 0x004eae0000001000 */
[----:B------:R-:W1:Y:S01]  /*0120*/  S2UR UR4, SR_CTAID.Y ;  /* 0x00000000000479c3 */ /* 0x000e620000002600 */
[----:B--2---:R-:W-:-:S04]  /*0130*/  VIADD R4, R2, 0xffffffe ;  /* 0x0ffffffe02047836 */ /* 0x004fc80000000000 */
[----:B------:R2:W3:Y:S02]  /*0140*/  F2I.FTZ.U32.TRUNC.NTZ R5, R4 ;  /* 0x0000000400057305 */ /* 0x0004e4000021f000 */
[----:B--2---:R-:W-:Y:S02]  /*0150*/  IMAD.MOV.U32 R4, RZ, RZ, RZ ;  /* 0x000000ffff047224 */ /* 0x004fe400078e00ff */
[----:B---3--:R-:W-:-:S04]  /*0160*/  IMAD.MOV R6, RZ, RZ, -R5 ;  /* 0x000000ffff067224 */ /* 0x008fc800078e0a05 */
[----:B------:R-:W-:Y:S01]  /*0170*/  IMAD R7, R6, R9, RZ ;  /* 0x0000000906077224 */ /* 0x000fe200078e02ff */
[----:B------:R-:W-:-:S03]  /*0180*/  IABS R6, R0 ;  /* 0x0000000000067213 */ /* 0x000fc60000000000 */
[----:B------:R-:W-:Y:S01]  /*0190*/  IMAD.HI.U32 R5, R5, R7, R4 ;  /* 0x0000000705057227 */ /* 0x000fe200078e0004 */
[----:B------:R-:W-:Y:S01]  /*01a0*/  LOP3.LUT R4, R0, R3, RZ, 0x3c, !PT ;  /* 0x0000000300047212 */ /* 0x000fe200078e3cff */
[----:B------:R-:W2:Y:S03]  /*01b0*/  LDC R7, c[0x0][0x3d8] ;  /* 0x0000f600ff077b82 */ /* 0x000ea60000000800 */
[----:B------:R-:W-:Y:S01]  /*01c0*/  ISETP.GE.AND P1, PT, R4, RZ, PT ;  /* 0x000000ff0400720c */ /* 0x000fe20003f26270 */
[----:B------:R-:W-:-:S04]  /*01d0*/  IMAD.HI.U32 R5, R5, R6, RZ ;  /* 0x0000000605057227 */ /* 0x000fc800078e00ff */
[----:B------:R-:W-:Y:S01]  /*01e0*/  IMAD.MOV R2, RZ, RZ, -R5 ;  /* 0x000000ffff027224 */ /* 0x000fe200078e0a05 */
[----:B------:R-:W3:Y:S03]  /*01f0*/  LDC R4, c[0x0][0x3d0] ;  /* 0x0000f400ff047b82 */ /* 0x000ee60000000800 */
[----:B------:R-:W-:-:S05]  /*0200*/  IMAD R2, R9, R2, R6 ;  /* 0x0000000209027224 */ /* 0x000fca00078e0206 */
[----:B------:R-:W-:Y:S01]  /*0210*/  ISETP.GT.U32.AND P3, PT, R9, R2, PT ;  /* 0x000000020900720c */ /* 0x000fe20003f64070 */
[----:B--2---:R-:W-:Y:S01]  /*0220*/  IMAD.MOV R6, RZ, RZ, -R7 ;  /* 0x000000ffff067224 */ /* 0x004fe200078e0a07 */
[----:B------:R-:W-:-:S04]  /*0230*/  VIMNMX R8, PT, PT, RZ, R7, !PT ;  /* 0x00000007ff087248 */ /* 0x000fc80007fe0100 */
[----:B------:R-:W-:-:S07]  /*0240*/  VIMNMX R6, PT, PT, RZ, R6, !PT ;  /* 0x00000006ff067248 */ /* 0x000fce0007fe0100 */
[----:B------:R-:W-:Y:S02]  /*0250*/  @!P3 IMAD.IADD R2, R2, 0x1, -R9 ;  /* 0x000000010202b824 */ /* 0x000fe400078e0a09 */
[----:B------:R-:W-:Y:S01]  /*0260*/  @!P3 VIADD R5, R5, 0x1 ;  /* 0x000000010505b836 */ /* 0x000fe20000000000 */
[----:B---3--:R-:W-:Y:S01]  /*0270*/  VIMNMX R12, PT, PT, RZ, R4, !PT ;  /* 0x00000004ff0c7248 */ /* 0x008fe20007fe0100 */
[----:B------:R-:W-:Y:S01]  /*0280*/  IMAD.MOV R13, RZ, RZ, -R4 ;  /* 0x000000ffff0d7224 */ /* 0x000fe200078e0a04 */
[----:B------:R-:W-:Y:S01]  /*0290*/  ISETP.GE.U32.AND P2, PT, R2, R9, PT ;  /* 0x000000090200720c */ /* 0x000fe20003f46070 */
[----:B0-----:R-:W-:Y:S01]  /*02a0*/  IMAD R10, R4, 0x2, R15 ;  /* 0x00000002040a7824 */ /* 0x001fe200078e020f */
[----:B------:R-:W-:Y:S01]  /*02b0*/  ISETP.GT.U32.AND P3, PT, R9, R2, PT ;  /* 0x000000020900720c */ /* 0x000fe20003f64070 */
[----:B------:R-:W-:Y:S01]  /*02c0*/  IMAD.IADD R9, R2, 0x1, -R9 ;  /* 0x0000000102097824 */ /* 0x000fe200078e0a09 */
[----:B------:R-:W-:-:S04]  /*02d0*/  VIMNMX R13, PT, PT, RZ, R13, !PT ;  /* 0x0000000dff0d7248 */ /* 0x000fc80007fe0100 */
[----:B------:R-:W-:Y:S01]  /*02e0*/  SEL R0, R9, R2, !P3 ;  /* 0x0000000209007207 */ /* 0x000fe20005800000 */
[----:B----4-:R-:W-:-:S04]  /*02f0*/  IMAD R9, R7, 0x2, R14 ;  /* 0x0000000207097824 */ /* 0x010fc800078e020e */
[----:B------:R-:W-:Y:S01]  /*0300*/  @P2 VIADD R5, R5, 0x1 ;  /* 0x0000000105052836 */ /* 0x000fe20000000000 */
[----:B------:R-:W-:Y:S01]  /*0310*/  ISETP.NE.AND P2, PT, R3, RZ, PT ;  /* 0x000000ff0300720c */ /* 0x000fe20003f45270 */
[----:B------:R-:W-:Y:S01]  /*0320*/  @!P0 IMAD.MOV R0, RZ, RZ, -R0 ;  /* 0x000000ffff008224 */ /* 0x000fe200078e0a00 */
[----:B------:R-:W-:Y:S01]  /*0330*/  LOP3.LUT R3, RZ, R3, RZ, 0x33, !PT ;  /* 0x00000003ff037212 */ /* 0x000fe200078e33ff */
[----:B------:R-:W-:-:S03]  /*0340*/  @!P1 IMAD.MOV R5, RZ, RZ, -R5 ;  /* 0x000000ffff059224 */ /* 0x000fc600078e0a05 */
[C---:B------:R-:W-:Y:S02]  /*0350*/  SEL R0, R3.reuse, R0, !P2 ;  /* 0x0000000003007207 */ /* 0x040fe40005000000 */
[----:B------:R-:W-:Y:S02]  /*0360*/  SEL R5, R3, R5, !P2 ;  /* 0x0000000503057207 */ /* 0x000fe40005000000 */
[----:B------:R-:W-:Y:S01]  /*0370*/  IADD3 R9, PT, PT, -R0, -0x1, R9 ;  /* 0xffffffff00097810 */ /* 0x000fe20007ffe109 */
[----:B------:R-:W5:Y:S01]  /*0380*/  LDC.64 R2, c[0x0][0x388] ;  /* 0x0000e200ff027b82 */ /* 0x000f620000000a00 */
[----:B------:R-:W-:Y:S02]  /*0390*/  IADD3 R11, PT, PT, -R5, -0x1, R10 ;  /* 0xffffffff050b7810 */ /* 0x000fe40007ffe10a */
[----:B------:R-:W-:Y:S01]  /*03a0*/  IADD3 R10, PT, PT, -R8, R9, R6 ;  /* 0x00000009080a7210 */ /* 0x000fe20007ffe106 */
[----:B------:R-:W-:Y:S01]  /*03b0*/  IMAD.IADD R8, R0, 0x1, -R7 ;  /* 0x0000000100087824 */ /* 0x000fe200078e0a07 */
[----:B------:R-:W-:-:S02]  /*03c0*/  IADD3 R12, PT, PT, -R12, R11, R13 ;  /* 0x0000000b0c0c7210 */ /* 0x000fc40007ffe10d */
[----:B------:R-:W-:Y:S02]  /*03d0*/  IADD3 R11, PT, PT, -R15, 0x1, RZ ;  /* 0x000000010f0b7810 */ /* 0x000fe40007ffe1ff */
[----:B------:R-:W-:Y:S02]  /*03e0*/  IADD3 R6, PT, PT, -R14, 0x1, RZ ;  /* 0x000000010e067810 */ /* 0x000fe40007ffe1ff */
[C---:B------:R-:W-:Y:S01]  /*03f0*/  IADD3 R11, PT, PT, R5.reuse, -R4, R11 ;  /* 0x80000004050b7210 */ /* 0x040fe20007ffe00b */
[----:B------:R-:W-:Y:S01]  /*0400*/  IMAD.IADD R4, R5, 0x1, -R4 ;  /* 0x0000000105047824 */ /* 0x000fe200078e0a04 */
[----:B------:R-:W-:Y:S02]  /*0410*/  IABS R8, R8 ;  /* 0x0000000800087213 */ /* 0x000fe40000000000 */
[----:B------:R-:W-:Y:S02]  /*0420*/  IADD3 R9, PT, PT, R0, -R7, R6 ;  /* 0x8000000700097210 */ /* 0x000fe40007ffe006 */
[----:B------:R-:W-:Y:S01]  /*0430*/  IABS R13, R4 ;  /* 0x00000004000d7213 */ /* 0x000fe20000000000 */
[----:B------:R-:W-:Y:S01]  /*0440*/  IMAD.MOV.U32 R4, RZ, RZ, R8 ;  /* 0x000000ffff047224 */ /* 0x000fe200078e0008 */
[----:B------:R-:W-:Y:S01]  /*0450*/  IABS R9, R9 ;  /* 0x0000000900097213 */ /* 0x000fe20000000000 */
[----:B------:R-:W0:Y:S01]  /*0460*/  LDC.64 R6, c[0x0][0x380] ;  /* 0x0000e000ff067b82 */ /* 0x000e220000000a00 */
[----:B------:R-:W-:Y:S01]  /*0470*/  IABS R11, R11 ;  /* 0x0000000b000b7213 */ /* 0x000fe20000000000 */
[----:B------:R-:W-:Y:S01]  /*0480*/  IMAD.MOV.U32 R8, RZ, RZ, R13 ;  /* 0x000000ffff087224 */ /* 0x000fe200078e000d */
[----:B------:R-:W-:Y:S01]  /*0490*/  IADD3 R4, PT, PT, -R9, R10, R4 ;  /* 0x0000000a09047210 */ /* 0x000fe20007ffe104 */
[----:B-----5:R-:W-:-:S02]  /*04a0*/  IMAD R2, R2, UR5, RZ ;  /* 0x0000000502027c24 */ /* 0x020fc4000f8e02ff */
[----:B-1----:R-:W-:Y:S01]  /*04b0*/  IMAD R3, R3, UR4, RZ ;  /* 0x0000000403037c24 */ /* 0x002fe2000f8e02ff */
[----:B------:R-:W-:Y:S01]  /*04c0*/  IADD3 R12, PT, PT, -R11, R12, R8 ;  /* 0x0000000c0b0c7210 */ /* 0x000fe20007ffe108 */
[----:B------:R-:W-:Y:S01]  /*04d0*/  IMAD R4, R4, UR7, RZ ;  /* 0x0000000704047c24 */ /* 0x000fe2000f8e02ff */
[----:B------:R-:W-:-:S03]  /*04e0*/  SHF.R.S32.HI R8, RZ, 0x1f, R2 ;  /* 0x0000001fff087819 */ /* 0x000fc60000011402 */
[----:B------:R-:W-:Y:S01]  /*04f0*/  IMAD R12, R12, UR6, RZ ;  /* 0x000000060c0c7c24 */ /* 0x000fe2000f8e02ff */
[--C-:B------:R-:W-:Y:S01]  /*0500*/  IADD3 R9, P0, P1, R4, R2, R3.reuse ;  /* 0x0000000204097210 */ /* 0x100fe2000791e003 */
[----:B------:R-:W1:Y:S01]  /*0510*/  LDCU.64 UR6, c[0x0][0x358] ;  /* 0x00006b00ff0677ac */ /* 0x000e620008000a00 */
[----:B------:R-:W-:Y:S02]  /*0520*/  SHF.R.S32.HI R3, RZ, 0x1f, R3 ;  /* 0x0000001fff037819 */ /* 0x000fe40000011403 */
[----:B------:R-:W-:-:S04]  /*0530*/  SHF.R.S32.HI R4, RZ, 0x1f, R4 ;  /* 0x0000001fff047819 */ /* 0x000fc80000011404 */
[----:B------:R-:W-:Y:S02]  /*0540*/  IADD3.X R11, PT, PT, R4, R8, R3, P0, P1 ;  /* 0x00000008040b7210 */ /* 0x000fe400007e2403 */
[C---:B------:R-:W-:Y:S02]  /*0550*/  IADD3 R3, P0, PT, R12.reuse, R9, RZ ;  /* 0x000000090c037210 */ /* 0x040fe40007f1e0ff */
[----:B------:R-:W2:Y:S02]  /*0560*/  LDC.64 R8, c[0x0][0x3b8] ;  /* 0x0000ee00ff087b82 */ /* 0x000ea40000000a00 */
[----:B------:R-:W-:Y:S02]  /*0570*/  LEA.HI.X.SX32 R12, R12, R11, 0x1, P0 ;  /* 0x0000000b0c0c7211 */ /* 0x000fe400000f0eff */
[----:B0-----:R-:W-:-:S04]  /*0580*/  LEA R2, P0, R3, R6, 0x3 ;  /* 0x0000000603027211 */ /* 0x001fc800078018ff */
[----:B------:R-:W-:Y:S02]  /*0590*/  LEA.HI.X R3, R3, R7, R12, 0x3, P0 ;  /* 0x0000000703037211 */ /* 0x000fe400000f1c0c */
[----:B------:R-:W0:Y:S04]  /*05a0*/  LDC.64 R6, c[0x0][0x3b0] ;  /* 0x0000ec00ff067b82 */ /* 0x000e280000000a00 */
[----:B-1----:R-:W3:Y:S01]  /*05b0*/  LDG.E.64 R2, desc[UR6][R2.64] ;  /* 0x0000000602027981 */ /* 0x002ee2000c1e1b00 */
[----:B--2---:R-:W-:Y:S02]  /*05c0*/  IMAD R4, R0, R9, RZ ;  /* 0x0000000900047224 */ /* 0x004fe400078e02ff */
[----:B------:R-:W-:Y:S02]  /*05d0*/  IMAD R5, R5, R8, RZ ;  /* 0x0000000805057224 */ /* 0x000fe400078e02ff */
[----:B0-----:R-:W-:-:S02]  /*05e0*/  IMAD R0, R6, UR5, RZ ;  /* 0x0000000506007c24 */ /* 0x001fc4000f8e02ff */
[----:B------:R-:W-:-:S03]  /*05f0*/  IMAD R7, R7, UR4, RZ ;  /* 0x0000000407077c24 */ /* 0x000fc6000f8e02ff */
[----:B------:R-:W-:Y:S02]  /*0600*/  SHF.R.S32.HI R6, RZ, 0x1f, R0 ;  /* 0x0000001fff067819 */ /* 0x000fe40000011400 */
[--C-:B------:R-:W-:Y:S02]  /*0610*/  IADD3 R0, P0, P1, R4, R0, R7.reuse ;  /* 0x0000000004007210 */ /* 0x100fe4000791e007 */
[----:B------:R-:W-:Y:S02]  /*0620*/  SHF.R.S32.HI R7, RZ, 0x1f, R7 ;  /* 0x0000001fff077819 */ /* 0x000fe40000011407 */
[----:B------:R-:W-:-:S04]  /*0630*/  SHF.R.S32.HI R4, RZ, 0x1f, R4 ;  /* 0x0000001fff047819 */ /* 0x000fc80000011404 */
[----:B------:R-:W-:Y:S02]  /*0640*/  IADD3.X R4, PT, PT, R4, R6, R7, P0, P1 ;  /* 0x0000000604047210 */ /* 0x000fe400007e2407 */
[----:B------:R-:W-:-:S04]  /*0650*/  IADD3 R0, P0, PT, R5, R0, RZ ;  /* 0x0000000005007210 */ /* 0x000fc80007f1e0ff */
[----:B------:R-:W-:Y:S02]  /*0660*/  LEA.HI.X.SX32 R5, R5, R4, 0x1, P0 ;  /* 0x0000000405057211 */ /* 0x000fe400000f0eff */
[----:B------:R-:W-:-:S04]  /*0670*/  LEA R4, P0, R0, UR8, 0x3 ;  /* 0x0000000800047c11 */ /* 0x000fc8000f8018ff */
[----:B------:R-:W-:-:S05]  /*0680*/  LEA.HI.X R5, R0, UR9, R5, 0x3, P0 ;  /* 0x0000000900057c11 */ /* 0x000fca00080f1c05 */
[----:B---3--:R-:W-:Y:S01]  /*0690*/  STG.E.64 desc[UR6][R4.64], R2 ;  /* 0x0000000204007986 */ /* 0x008fe2000c101b06 */
[----:B------:R-:W-:Y:S05]  /*06a0*/  EXIT ;  /* 0x000000000000794d */ /* 0x000fea0003800000 */
.L_x_1:
        /* <DEDUP_REMOVED lines=13> */
.L_x_8:


//--------------------- .text._Z40SpatialReflectionPadding_updateGradInputIfEv15THCDeviceTensorIT_Li4Ei16DefaultPtrTraitsES3_iiii --------------------------
	.section	.text._Z40SpatialReflectionPadding_updateGradInputIfEv15THCDeviceTensorIT_Li4Ei16DefaultPtrTraitsES3_iiii,"ax",@progbits
	.align	128
        .global         _Z40SpatialReflectionPadding_updateGradInputIfEv15THCDeviceTensorIT_Li4Ei16DefaultPtrTraitsES3_iiii
        .type           _Z40SpatialReflectionPadding_updateGradInputIfEv15THCDeviceTensorIT_Li4Ei16DefaultPtrTraitsES3_iiii,@function
        .size           _Z40SpatialReflectionPadding_updateGradInputIfEv15THCDeviceTensorIT_Li4Ei16DefaultPtrTraitsES3_iiii,(.L_x_9 - _Z40SpatialReflectionPadding_updateGradInputIfEv15THCDeviceTensorIT_Li4Ei16DefaultPtrTraitsES3_iiii)
        .other          _Z40SpatialReflectionPadding_updateGradInputIfEv15THCDeviceTensorIT_Li4Ei16DefaultPtrTraitsES3_iiii,@"STO_CUDA_ENTRY STV_DEFAULT"
_Z40SpatialReflectionPadding_updateGradInputIfEv15THCDeviceTensorIT_Li4Ei16DefaultPtrTraitsES3_iiii:
.text._Z40SpatialReflectionPadding_updateGradInputIfEv15THCDeviceTensorIT_Li4Ei16DefaultPtrTraitsES3_iiii:
        /* <DEDUP_REMOVED lines=21> */
[----:B------:R-:W3:Y:S08]  /*0150*/  LDC R14, c[0x0][0x3d0] ;  /* 0x0000f400ff0e7b82 */ /* 0x000ef00000000800 */
[----:B------:R-:W3:Y:S01]  /*0160*/  LDC R15, c[0x0][0x3a0] ;  /* 0x0000e800ff0f7b82 */ /* 0x000ee20000000800 */
        /* <DEDUP_REMOVED lines=27> */
[----:B------:R-:W-:Y:S02]  /*0320*/  SEL R7, R3, R6, !P2 ;  /* 0x0000000603077207 */ /* 0x000fe40005000000 */
[----:B------:R-:W5:Y:S01]  /*0330*/  LDC R6, c[0x0][0x3a4] ;  /* 0x0000e900ff067b82 */ /* 0x000f620000000800 */
[----:B-1----:R-:W-:Y:S02]  /*0340*/  IMAD R5, R2, R5, RZ ;  /* 0x0000000502057224 */ /* 0x002fe400078e02ff */
[----:B------:R-:W-:-:S03]  /*0350*/  IMAD R4, R7, R4, RZ ;  /* 0x0000000407047224 */ /* 0x000fc600078e02ff */
[--C-:B------:R-:W-:Y:S02]  /*0360*/  IADD3 R3, P0, P1, R5, R8, R9.reuse ;  /* 0x0000000805037210 */ /* 0x100fe4000791e009 */
[----:B------:R-:W-:Y:S02]  /*0370*/  SHF.R.S32.HI R9, RZ, 0x1f, R9 ;  /* 0x0000001fff097819 */ /* 0x000fe40000011409 */
[----:B------:R-:W-:-:S04]  /*0380*/  SHF.R.S32.HI R5, RZ, 0x1f, R5 ;  /* 0x0000001fff057819 */ /* 0x000fc80000011405 */
[----:B------:R-:W-:Y:S02]  /*0390*/  IADD3.X R5, PT, PT, R5, R0, R9, P0, P1 ;  /* 0x0000000005057210 */ /* 0x000fe400007e2409 */
[----:B------:R-:W-:-:S04]  /*03a0*/  IADD3 R0, P0, PT, R4, R3, RZ ;  /* 0x0000000304007210 */ /* 0x000fc80007f1e0ff */
[----:B------:R-:W-:Y:S02]  /*03b0*/  LEA.HI.X.SX32 R3, R4, R5, 0x1, P0 ;  /* 0x0000000504037211 */ /* 0x000fe400000f0eff */
[----:B------:R-:W-:-:S04]  /*03c0*/  LEA R4, P0, R0, UR8, 0x2 ;  /* 0x0000000800047c11 */ /* 0x000fc8000f8010ff */
[----:B------:R-:W-:Y:S01]  /*03d0*/  LEA.HI.X R5, R0, UR9, R3, 0x2, P0 ;  /* 0x0000000900057c11 */ /* 0x000fe200080f1403 */
[----:B-----5:R-:W-:Y:S01]  /*03e0*/  IMAD R11, R13, 0x2, R6 ;  /* 0x000000020d0b7824 */ /* 0x020fe200078e0206 */
[----:B------:R-:W-:Y:S01]  /*03f0*/  VIMNMX R10, PT, PT, RZ, R13, !PT ;  /* 0x0000000dff0a7248 */ /* 0x000fe20007fe0100 */
[----:B------:R-:W0:Y:S02]  /*0400*/  LDCU.64 UR8, c[0x0][0x390] ;  /* 0x00007200ff0877ac */ /* 0x000e240008000a00 */
[----:B---3--:R1:W2:Y:S01]  /*0410*/  LDG.E R0, desc[UR6][R4.64] ;  /* 0x0000000604007981 */ /* 0x0082a2000c1e1900 */
[--C-:B------:R-:W-:Y:S01]  /*0420*/  IMAD.MOV R3, RZ, RZ, -R13.reuse ;  /* 0x000000ffff037224 */ /* 0x100fe200078e0a0d */
[----:B------:R-:W-:Y:S01]  /*0430*/  IADD3 R9, PT, PT, -R6, 0x1, RZ ;  /* 0x0000000106097810 */ /* 0x000fe20007ffe1ff */
[C---:B------:R-:W-:Y:S01]  /*0440*/  IMAD.IADD R6, R2.reuse, 0x1, -R13 ;  /* 0x0000000102067824 */ /* 0x040fe200078e0a0d */
[----:B------:R-:W-:Y:S01]  /*0450*/  IADD3 R8, PT, PT, -R2, -0x1, R11 ;  /* 0xffffffff02087810 */ /* 0x000fe20007ffe10b */
[----:B------:R-:W-:Y:S01]  /*0460*/  IMAD.MOV R11, RZ, RZ, -R14 ;  /* 0x000000ffff0b7224 */ /* 0x000fe200078e0a0e */
[----:B------:R-:W-:-:S02]  /*0470*/  VIMNMX R3, PT, PT, RZ, R3, !PT ;  /* 0x00000003ff037248 */ /* 0x000fc40007fe0100 */
[----:B------:R-:W-:Y:S02]  /*0480*/  IADD3 R9, PT, PT, R2, -R13, R9 ;  /* 0x8000000d02097210 */ /* 0x000fe40007ffe009 */
[----:B------:R-:W-:Y:S01]  /*0490*/  IADD3 R8, PT, PT, -R10, R8, R3 ;  /* 0x000000080a087210 */ /* 0x000fe20007ffe103 */
[----:B------:R-:W-:Y:S01]  /*04a0*/  IMAD R10, R14, 0x2, R15 ;  /* 0x000000020e0a7824 */ /* 0x000fe200078e020f */
[----:B------:R-:W3:Y:S01]  /*04b0*/  LDC.64 R2, c[0x0][0x388] ;  /* 0x0000e200ff027b82 */ /* 0x000ee20000000a00 */
[----:B-1----:R-:W-:Y:S02]  /*04c0*/  IADD3 R4, PT, PT, -R15, 0x1, RZ ;  /* 0x000000010f047810 */ /* 0x002fe40007ffe1ff */
[----:B------:R-:W-:Y:S02]  /*04d0*/  VIMNMX R12, PT, PT, RZ, R14, !PT ;  /* 0x0000000eff0c7248 */ /* 0x000fe40007fe0100 */
[C---:B------:R-:W-:Y:S01]  /*04e0*/  IADD3 R5, PT, PT, -R7.reuse, -0x1, R10 ;  /* 0xffffffff07057810 */ /* 0x040fe20007ffe10a */
[----:B------:R-:W-:Y:S01]  /*04f0*/  IMAD.IADD R10, R7, 0x1, -R14 ;  /* 0x00000001070a7824 */ /* 0x000fe200078e0a0e */
[----:B------:R-:W-:-:S02]  /*0500*/  VIMNMX R11, PT, PT, RZ, R11, !PT ;  /* 0x0000000bff0b7248 */ /* 0x000fc40007fe0100 */
[----:B------:R-:W-:Y:S02]  /*0510*/  IADD3 R7, PT, PT, R7, -R14, R4 ;  /* 0x8000000e07077210 */ /* 0x000fe40007ffe004 */
[----:B------:R-:W-:Y:S02]  /*0520*/  IABS R9, R9 ;  /* 0x0000000900097213 */ /* 0x000fe40000000000 */
[----:B------:R-:W-:Y:S02]  /*0530*/  IADD3 R12, PT, PT, -R12, R5, R11 ;  /* 0x000000050c0c7210 */ /* 0x000fe40007ffe10b */
[----:B------:R-:W-:Y:S01]  /*0540*/  IABS R11, R7 ;  /* 0x00000007000b7213 */ /* 0x000fe20000000000 */
[----:B------:R-:W-:Y:S01]  /*0550*/  IMAD.MOV.U32 R7, RZ, RZ, R9 ;  /* 0x000000ffff077224 */ /* 0x000fe200078e0009 */
[----:B------:R-:W-:Y:S01]  /*0560*/  IABS R6, R6 ;  /* 0x0000000600067213 */ /* 0x000fe20000000000 */
[----:B------:R-:W1:Y:S01]  /*0570*/  LDC.64 R4, c[0x0][0x380] ;  /* 0x0000e000ff047b82 */ /* 0x000e620000000a00 */
[----:B------:R-:W-:Y:S01]  /*0580*/  IABS R10, R10 ;  /* 0x0000000a000a7213 */ /* 0x000fe20000000000 */
[----:B------:R-:W-:Y:S01]  /*0590*/  IMAD.MOV.U32 R9, RZ, RZ, R11 ;  /* 0x000000ffff097224 */ /* 0x000fe200078e000b */
[----:B------:R-:W-:Y:S01]  /*05a0*/  IADD3 R6, PT, PT, -R7, R8, R6 ;  /* 0x0000000807067210 */ /* 0x000fe20007ffe106 */
[----:B---3--:R-:W-:-:S03]  /*05b0*/  IMAD R2, R2, UR5, RZ ;  /* 0x0000000502027c24 */ /* 0x008fc6000f8e02ff */
[----:B------:R-:W-:Y:S01]  /*05c0*/  IADD3 R12, PT, PT, -R9, R12, R10 ;  /* 0x0000000c090c7210 */ /* 0x000fe20007ffe10a */
[----:B------:R-:W-:Y:S02]  /*05d0*/  IMAD R3, R3, UR4, RZ ;  /* 0x0000000403037c24 */ /* 0x000fe4000f8e02ff */
[----:B0-----:R-:W-:Y:S01]  /*05e0*/  IMAD R6, R6, UR9, RZ ;  /* 0x0000000906067c24 */ /* 0x001fe2000f8e02ff */
[----:B------:R-:W-:Y:S01]  /*05f0*/  SHF.R.S32.HI R7, RZ, 0x1f, R2 ;  /* 0x0000001fff077819 */ /* 0x000fe20000011402 */
[----:B------:R-:W-:-:S03]  /*0600*/  IMAD R12, R12, UR8, RZ ;  /* 0x000000080c0c7c24 */ /* 0x000fc6000f8e02ff */
[--C-:B------:R-:W-:Y:S02]  /*0610*/  IADD3 R9, P0, P1, R6, R2, R3.reuse ;  /* 0x0000000206097210 */ /* 0x100fe4000791e003 */
[----:B------:R-:W-:Y:S02]  /*0620*/  SHF.R.S32.HI R2, RZ, 0x1f, R3 ;  /* 0x0000001fff027819 */ /* 0x000fe40000011403 */
[----:B------:R-:W-:-:S04]  /*0630*/  SHF.R.S32.HI R6, RZ, 0x1f, R6 ;  /* 0x0000001fff067819 */ /* 0x000fc80000011406 */
[----:B------:R-:W-:Y:S02]  /*0640*/  IADD3.X R7, PT, PT, R6, R7, R2, P0, P1 ;  /* 0x0000000706077210 */ /* 0x000fe400007e2402 */
[----:B------:R-:W-:-:S04]  /*0650*/  IADD3 R2, P0, PT, R12, R9, RZ ;  /* 0x000000090c027210 */ /* 0x000fc80007f1e0ff */
[----:B------:R-:W-:Y:S02]  /*0660*/  LEA.HI.X.SX32 R12, R12, R7, 0x1, P0 ;  /* 0x000000070c0c7211 */ /* 0x000fe400000f0eff */
[----:B-1----:R-:W-:-:S04]  /*0670*/  LEA R4, P0, R2, R4, 0x2 ;  /* 0x0000000402047211 */ /* 0x002fc800078010ff */
[----:B------:R-:W-:-:S05]  /*0680*/  LEA.HI.X R5, R2, R5, R12, 0x2, P0 ;  /* 0x0000000502057211 */ /* 0x000fca00000f140c */
[----:B--2---:R-:W-:Y:S01]  /*0690*/  REDG.E.ADD.F32.FTZ.RN.STRONG.GPU desc[UR6][R4.64], R0 ;  /* 0x00000000040079a6 */ /* 0x004fe2000c12f306 */
[----:B------:R-:W-:Y:S05]  /*06a0*/  EXIT ;  /* 0x000000000000794d */ /* 0x000fea0003800000 */
.L_x_2:
        /* <DEDUP_REMOVED lines=13> */
.L_x_9:


//--------------------- .text._Z37SpatialReflectionPadding_updateOutputIfEv15THCDeviceTensorIT_Li4Ei16DefaultPtrTraitsES3_iiii --------------------------
	.section	.text._Z37SpatialReflectionPadding_updateOutputIfEv15THCDeviceTensorIT_Li4Ei16DefaultPtrTraitsES3_iiii,"ax",@progbits
	.align	128
        .global         _Z37SpatialReflectionPadding_updateOutputIfEv15THCDeviceTensorIT_Li4Ei16DefaultPtrTraitsES3_iiii
        .type           _Z37SpatialReflectionPadding_updateOutputIfEv15THCDeviceTensorIT_Li4Ei16DefaultPtrTraitsES3_iiii,@function
        .size           _Z37SpatialReflectionPadding_updateOutputIfEv15THCDeviceTensorIT_Li4Ei16DefaultPtrTraitsES3_iiii,(.L_x_10 - _Z37SpatialReflectionPadding_updateOutputIfEv15THCDeviceTensorIT_Li4Ei16DefaultPtrTraitsES3_iiii)
        .other          _Z37SpatialReflectionPadding_updateOutputIfEv15THCDeviceTensorIT_Li4Ei16DefaultPtrTraitsES3_iiii,@"STO_CUDA_ENTRY STV_DEFAULT"
_Z37SpatialReflectionPadding_updateOutputIfEv15THCDeviceTensorIT_Li4Ei16DefaultPtrTraitsES3_iiii:
.text._Z37SpatialReflectionPadding_updateOutputIfEv15THCDeviceTensorIT_Li4Ei16DefaultPtrTraitsES3_iiii:
        /* <DEDUP_REMOVED lines=11> */
[----:B------:R-:W-:Y:S01]  /*00b0*/  IABS R8, R0 ;  /* 0x0000000000087213 */ /* 0x000fe20000000000 */
[----:B------:R-:W1:Y:S01]  /*00c0*/  LDCU.64 UR6, c[0x0][0x390] ;  /* 0x00007200ff0677ac */ /* 0x000e620008000a00 */
[----:B------:R-:W2:Y:S01]  /*00d0*/  I2F.RP R2, R7 ;  /* 0x0000000700027306 */ /* 0x000ea20000209400 */
[----:B------:R-:W-:Y:S01]  /*00e0*/  ISETP.GE.AND P0, PT, R0, RZ, PT ;  /* 0x000000ff0000720c */ /* 0x000fe20003f06270 */
[----:B------:R-:W3:Y:S03]  /*00f0*/  LDCU.64 UR8, c[0x0][0x3a8] ;  /* 0x00007500ff0877ac */ /* 0x000ee60008000a00 */
        /* <DEDUP_REMOVED lines=8> */
[----:B------:R-:W-:-:S04]  /*0180*/  IMAD R9, R6, R7, RZ ;  /* 0x0000000706097224 */ /* 0x000fc800078e02ff */
[----:B------:R-:W-:Y:S01]  /*0190*/  IMAD.HI.U32 R5, R5, R9, R4 ;  /* 0x0000000905057227 */ /* 0x000fe200078e0004 */
[----:B------:R-:W-:-:S04]  /*01a0*/  LOP3.LUT R4, R0, R3, RZ, 0x3c, !PT ;  /* 0x0000000300047212 */ /* 0x000fc800078e3cff */
[----:B------:R-:W-:Y:S01]  /*01b0*/  ISETP.GE.AND P1, PT, R4, RZ, PT ;  /* 0x000000ff0400720c */ /* 0x000fe20003f26270 */
[----:B------:R-:W-:Y:S01]  /*01c0*/  IMAD.HI.U32 R6, R5, R8, RZ ;  /* 0x0000000805067227 */ /* 0x000fe200078e00ff */
[----:B------:R-:W2:Y:S03]  /*01d0*/  LDC R4, c[0x0][0x3d0] ;  /* 0x0000f400ff047b82 */ /* 0x000ea60000000800 */
[----:B------:R-:W-:-:S04]  /*01e0*/  IMAD.MOV R2, RZ, RZ, -R6 ;  /* 0x000000ffff027224 */ /* 0x000fc800078e0a06 */
[C---:B------:R-:W-:Y:S01]  /*01f0*/  IMAD R2, R7.reuse, R2, R8 ;  /* 0x0000000207027224 */ /* 0x040fe200078e0208 */
[----:B------:R-:W0:Y:S04]  /*0200*/  LDC R5, c[0x0][0x3d8] ;  /* 0x0000f600ff057b82 */ /* 0x000e280000000800 */
[----:B------:R-:W-:Y:S01]  /*0210*/  ISETP.GT.U32.AND P3, PT, R7, R2, PT ;  /* 0x000000020700720c */ /* 0x000fe20003f64070 */
[----:B--2---:R-:W-:Y:S01]  /*0220*/  IMAD.MOV R12, RZ, RZ, -R4 ;  /* 0x000000ffff0c7224 */ /* 0x004fe200078e0a04 */
[----:B------:R-:W-:-:S11]  /*0230*/  VIMNMX R11, PT, PT, RZ, R4, !PT ;  /* 0x00000004ff0b7248 */ /* 0x000fd60007fe0100 */
[----:B------:R-:W-:Y:S02]  /*0240*/  @!P3 IMAD.IADD R2, R2, 0x1, -R7 ;  /* 0x000000010202b824 */ /* 0x000fe400078e0a07 */
[----:B------:R-:W-:Y:S01]  /*0250*/  @!P3 VIADD R6, R6, 0x1 ;  /* 0x000000010606b836 */ /* 0x000fe20000000000 */
[----:B------:R-:W-:Y:S01]  /*0260*/  VIMNMX R12, PT, PT, RZ, R12, !PT ;  /* 0x0000000cff0c7248 */ /* 0x000fe20007fe0100 */
[----:B----4-:R-:W-:Y:S01]  /*0270*/  IMAD R10, R4, 0x2, R13 ;  /* 0x00000002040a7824 */ /* 0x010fe200078e020d */
[C---:B------:R-:W-:Y:S01]  /*0280*/  ISETP.GE.U32.AND P2, PT, R2.reuse, R7, PT ;  /* 0x000000070200720c */ /* 0x040fe20003f46070 */
[----:B0-----:R-:W-:Y:S01]  /*0290*/  IMAD R9, R5, 0x2, R14 ;  /* 0x0000000205097824 */ /* 0x001fe200078e020e */
[----:B------:R-:W-:Y:S01]  /*02a0*/  ISETP.GT.U32.AND P3, PT, R7, R2, PT ;  /* 0x000000020700720c */ /* 0x000fe20003f64070 */
[----:B------:R-:W-:Y:S01]  /*02b0*/  IMAD.IADD R7, R2, 0x1, -R7 ;  /* 0x0000000102077824 */ /* 0x000fe200078e0a07 */
[----:B------:R-:W-:-:S04]  /*02c0*/  VIMNMX R8, PT, PT, RZ, R5, !PT ;  /* 0x00000005ff087248 */ /* 0x000fc80007fe0100 */
[----:B------:R-:W-:-:S05]  /*02d0*/  SEL R0, R7, R2, !P3 ;  /* 0x0000000207007207 */ /* 0x000fca0005800000 */
[----:B------:R-:W-:Y:S01]  /*02e0*/  @P2 VIADD R6, R6, 0x1 ;  /* 0x0000000106062836 */ /* 0x000fe20000000000 */
[----:B------:R-:W-:Y:S01]  /*02f0*/  ISETP.NE.AND P2, PT, R3, RZ, PT ;  /* 0x000000ff0300720c */ /* 0x000fe20003f45270 */
[----:B------:R-:W-:Y:S01]  /*0300*/  @!P0 IMAD.MOV R0, RZ, RZ, -R0 ;  /* 0x000000ffff008224 */ /* 0x000fe200078e0a00 */
[----:B------:R-:W-:Y:S01]  /*0310*/  LOP3.LUT R3, RZ, R3, RZ, 0x33, !PT ;  /* 0x00000003ff037212 */ /* 0x000fe200078e33ff */
[----:B------:R-:W-:-:S03]  /*0320*/  @!P1 IMAD.MOV R6, RZ, RZ, -R6 ;  /* 0x000000ffff069224 */ /* 0x000fc600078e0a06 */
[C---:B------:R-:W-:Y:S02]  /*0330*/  SEL R0, R3.reuse, R0, !P2 ;  /* 0x0000000003007207 */ /* 0x040fe40005000000 */
[----:B------:R-:W-:Y:S01]  /*0340*/  SEL R7, R3, R6, !P2 ;  /* 0x0000000603077207 */ /* 0x000fe20005000000 */
[----:B------:R-:W-:Y:S01]  /*0350*/  IMAD.MOV R6, RZ, RZ, -R5 ;  /* 0x000000ffff067224 */ /* 0x000fe200078e0a05 */
[----:B------:R-:W-:Y:S01]  /*0360*/  IADD3 R9, PT, PT, -R0, -0x1, R9 ;  /* 0xffffffff00097810 */ /* 0x000fe20007ffe109 */
[----:B------:R-:W5:Y:S01]  /*0370*/  LDC.64 R2, c[0x0][0x388] ;  /* 0x0000e200ff027b82 */ /* 0x000f620000000a00 */
[----:B------:R-:W-:Y:S02]  /*0380*/  IADD3 R10, PT, PT, -R7, -0x1, R10 ;  /* 0xffffffff070a7810 */ /* 0x000fe40007ffe10a */
[----:B------:R-:W-:Y:S02]  /*0390*/  VIMNMX R6, PT, PT, RZ, R6, !PT ;  /* 0x00000006ff067248 */ /* 0x000fe40007fe0100 */
[----:B------:R-:W-:-:S02]  /*03a0*/  IADD3 R12, PT, PT, -R11, R10, R12 ;  /* 0x0000000a0b0c7210 */ /* 0x000fc40007ffe10c */
[----:B------:R-:W-:Y:S02]  /*03b0*/  IADD3 R9, PT, PT, -R8, R9, R6 ;  /* 0x0000000908097210 */ /* 0x000fe40007ffe106 */
[----:B------:R-:W-:Y:S02]  /*03c0*/  IADD3 R6, PT, PT, -R14, 0x1, RZ ;  /* 0x000000010e067810 */ /* 0x000fe40007ffe1ff */
[----:B------:R-:W-:Y:S02]  /*03d0*/  IADD3 R10, PT, PT, -R13, 0x1, RZ ;  /* 0x000000010d0a7810 */ /* 0x000fe40007ffe1ff */
[C---:B------:R-:W-:Y:S01]  /*03e0*/  IADD3 R8, PT, PT, R0.reuse, -R5, R6 ;  /* 0x8000000500087210 */ /* 0x040fe20007ffe006 */
[----:B------:R-:W-:Y:S01]  /*03f0*/  IMAD.IADD R6, R0, 0x1, -R5 ;  /* 0x0000000100067824 */ /* 0x000fe200078e0a05 */
[C---:B------:R-:W-:Y:S01]  /*0400*/  IADD3 R11, PT, PT, R7.reuse, -R4, R10 ;  /* 0x80000004070b7210 */ /* 0x040fe20007ffe00a */
[----:B------:R-:W-:Y:S02]  /*0410*/  IMAD.IADD R10, R7, 0x1, -R4 ;  /* 0x00000001070a7824 */ /* 0x000fe400078e0a04 */
[----:B------:R-:W0:Y:S01]  /*0420*/  LDC.64 R4, c[0x0][0x380] ;  /* 0x0000e000ff047b82 */ /* 0x000e220000000a00 */
[----:B------:R-:W-:-:S02]  /*0430*/  IABS R13, R6 ;  /* 0x00000006000d7213 */ /* 0x000fc40000000000 */
[----:B------:R-:W-:Y:S02]  /*0440*/  IABS R6, R8 ;  /* 0x0000000800067213 */ /* 0x000fe40000000000 */
[----:B------:R-:W-:Y:S01]  /*0450*/  IABS R10, R10 ;  /* 0x0000000a000a7213 */ /* 0x000fe20000000000 */
[----:B------:R-:W-:Y:S01]  /*0460*/  IMAD.MOV.U32 R8, RZ, RZ, R13 ;  /* 0x000000ffff087224 */ /* 0x000fe200078e000d */
[----:B------:R-:W-:Y:S01]  /*0470*/  IABS R11, R11 ;  /* 0x0000000b000b7213 */ /* 0x000fe20000000000 */
[----:B-----5:R-:W-:Y:S02]  /*0480*/  IMAD R2, R2, UR5, RZ ;  /* 0x0000000502027c24 */ /* 0x020fe4000f8e02ff */
[----:B-1----:R-:W-:Y:S01]  /*0490*/  IMAD R3, R3, UR4, RZ ;  /* 0x0000000403037c24 */ /* 0x002fe2000f8e02ff */
[----:B------:R-:W-:Y:S02]  /*04a0*/  IADD3 R6, PT, PT, -R6, R9, R8 ;  /* 0x0000000906067210 */ /* 0x000fe40007ffe108 */
[----:B------:R-:W-:-:S02]  /*04b0*/  IADD3 R12, PT, PT, -R11, R12, R10 ;  /* 0x0000000c0b0c7210 */ /* 0x000fc40007ffe10a */
[----:B------:R-:W-:Y:S01]  /*04c0*/  SHF.R.S32.HI R8, RZ, 0x1f, R2 ;  /* 0x0000001fff087819 */ /* 0x000fe20000011402 */
[----:B------:R-:W-:Y:S01]  /*04d0*/  IMAD R6, R6, UR7, RZ ;  /* 0x0000000706067c24 */ /* 0x000fe2000f8e02ff */
[----:B------:R-:W1:Y:S01]  /*04e0*/  LDC.64 R10, c[0x0][0x3b8] ;  /* 0x0000ee00ff0a7b82 */ /* 0x000e620000000a00 */
[----:B------:R-:W-:Y:S01]  /*04f0*/  IMAD R12, R12, UR6, RZ ;  /* 0x000000060c0c7c24 */ /* 0x000fe2000f8e02ff */
[----:B------:R-:W2:Y:S02]  /*0500*/  LDCU.64 UR6, c[0x0][0x358] ;  /* 0x00006b00ff0677ac */ /* 0x000ea40008000a00 */
[--C-:B------:R-:W-:Y:S02]  /*0510*/  IADD3 R9, P0, P1, R6, R2, R3.reuse ;  /* 0x0000000206097210 */ /* 0x100fe4000791e003 */
[----:B------:R-:W-:Y:S02]  /*0520*/  SHF.R.S32.HI R3, RZ, 0x1f, R3 ;  /* 0x0000001fff037819 */ /* 0x000fe40000011403 */
[----:B------:R-:W-:-:S04]  /*0530*/  SHF.R.S32.HI R6, RZ, 0x1f, R6 ;  /* 0x0000001fff067819 */ /* 0x000fc80000011406 */
[----:B------:R-:W-:Y:S02]  /*0540*/  IADD3.X R3, PT, PT, R6, R8, R3, P0, P1 ;  /* 0x0000000806037210 */ /* 0x000fe400007e2403 */
[C---:B------:R-:W-:Y:S02]  /*0550*/  IADD3 R2, P0, PT, R12.reuse, R9, RZ ;  /* 0x000000090c027210 */ /* 0x040fe40007f1e0ff */
[----:B------:R-:W3:Y:S02]  /*0560*/  LDC.64 R8, c[0x0][0x3b0] ;  /* 0x0000ec00ff087b82 */ /* 0x000ee40000000a00 */
[----:B------:R-:W-:Y:S02]  /*0570*/  LEA.HI.X.SX32 R12, R12, R3, 0x1, P0 ;  /* 0x000000030c0c7211 */ /* 0x000fe400000f0eff */
[----:B0-----:R-:W-:-:S04]  /*0580*/  LEA R4, P0, R2, R4, 0x2 ;  /* 0x0000000402047211 */ /* 0x001fc800078010ff */
[----:B------:R-:W-:-:S06]  /*0590*/  LEA.HI.X R5, R2, R5, R12, 0x2, P0 ;  /* 0x0000000502057211 */ /* 0x000fcc00000f140c */
[----:B--2---:R-:W2:Y:S01]  /*05a0*/  LDG.E R5, desc[UR6][R4.64] ;  /* 0x0000000604057981 */ /* 0x004ea2000c1e1900 */
[----:B-1----:R-:W-:Y:S02]  /*05b0*/  IMAD R2, R0, R11, RZ ;  /* 0x0000000b00027224 */ /* 0x002fe400078e02ff */
[----:B------:R-:W-:Y:S02]  /*05c0*/  IMAD R7, R7, R10, RZ ;  /* 0x0000000a07077224 */ /* 0x000fe400078e02ff */
[----:B---3--:R-:W-:Y:S02]  /*05d0*/  IMAD R0, R8, UR5, RZ ;  /* 0x0000000508007c24 */ /* 0x008fe4000f8e02ff */
        /* <DEDUP_REMOVED lines=10> */
[----:B--2---:R-:W-:Y:S01]  /*0680*/  STG.E desc[UR6][R2.64], R5 ;  /* 0x0000000502007986 */ /* 0x004fe2000c101906 */
[----:B------:R-:W-:Y:S05]  /*0690*/  EXIT ;  /* 0x000000000000794d */ /* 0x000fea0003800000 */
.L_x_3:
        /* <DEDUP_REMOVED lines=14> */
.L_x_10:


//--------------------- .text._Z40SpatialReflectionPadding_updateGradInputIN3c104HalfEEv15THCDeviceTensorIT_Li4Ei16DefaultPtrTraitsES5_iiii --------------------------
	.section	.text._Z40SpatialReflectionPadding_updateGradInputIN3c104HalfEEv15THCDeviceTensorIT_Li4Ei16DefaultPtrTraitsES5_iiii,"ax",@progbits
	.align	128
        .global         _Z40SpatialReflectionPadding_updateGradInputIN3c104HalfEEv15THCDeviceTensorIT_Li4Ei16DefaultPtrTraitsES5_iiii
        .type           _Z40SpatialReflectionPadding_updateGradInputIN3c104HalfEEv15THCDeviceTensorIT_Li4Ei16DefaultPtrTraitsES5_iiii,@function
        .size           _Z40SpatialReflectionPadding_updateGradInputIN3c104HalfEEv15THCDeviceTensorIT_Li4Ei16DefaultPtrTraitsES5_iiii,(.L_x_11 - _Z40SpatialReflectionPadding_updateGradInputIN3c104HalfEEv15THCDeviceTensorIT_Li4Ei16DefaultPtrTraitsES5_iiii)
        .other          _Z40SpatialReflectionPadding_updateGradInputIN3c104HalfEEv15THCDeviceTensorIT_Li4Ei16DefaultPtrTraitsES5_iiii,@"STO_CUDA_ENTRY STV_DEFAULT"
_Z40SpatialReflectionPadding_updateGradInputIN3c104HalfEEv15THCDeviceTensorIT_Li4Ei16DefaultPtrTraitsES5_iiii:
.text._Z40SpatialReflectionPadding_updateGradInputIN3c104HalfEEv15THCDeviceTensorIT_Li4Ei16DefaultPtrTraitsES5_iiii:
        /* <DEDUP_REMOVED lines=16> */
[----:B------:R-:W-:Y:S01]  /*0100*/  S2UR UR4, SR_CTAID.Y ;  /* 0x00000000000479c3 */ /* 0x000fe20000002600 */
[----:B--2---:R-:W2:Y:S01]  /*0110*/  MUFU.RCP R2, R2 ;  /* 0x0000000200027308 */ /* 0x004ea20000001000 */
[----:B0-----:R-:W-:-:S06]  /*0120*/  IMAD.MOV R10, RZ, RZ, -R8 ;  /* 0x000000ffff0a7224 */ /* 0x001fcc00078e0a08 */
[----:B------:R-:W0:Y:S01]  /*0130*/  S2UR UR5, SR_CTAID.Z ;  /* 0x00000000000579c3 */ /* 0x000e220000002700 */
[----:B------:R-:W-:Y:S01]  /*0140*/  VIMNMX R10, PT, PT, RZ, R10, !PT ;  /* 0x0000000aff0a7248 */ /* 0x000fe20007fe0100 */
[----:B--2---:R-:W-:-:S04]  /*0150*/  VIADD R4, R2, 0xffffffe ;  /* 0x0ffffffe02047836 */ /* 0x004fc80000000000 */
[----:B------:R2:W1:Y:S02]  /*0160*/  F2I.FTZ.U32.TRUNC.NTZ R5, R4 ;  /* 0x0000000400057305 */ /* 0x000464000021f000 */
[----:B--2---:R-:W-:Y:S02]  /*0170*/  IMAD.MOV.U32 R4, RZ, RZ, RZ ;  /* 0x000000ffff047224 */ /* 0x004fe400078e00ff */
[----:B-1----:R-:W-:-:S04]  /*0180*/  IMAD.MOV R6, RZ, RZ, -R5 ;  /* 0x000000ffff067224 */ /* 0x002fc800078e0a05 */
[----:B------:R-:W-:Y:S01]  /*0190*/  IMAD R7, R6, R9, RZ ;  /* 0x0000000906077224 */ /* 0x000fe200078e02ff */
[----:B------:R-:W-:-:S03]  /*01a0*/  IABS R6, R0 ;  /* 0x0000000000067213 */ /* 0x000fc60000000000 */
[----:B------:R-:W-:Y:S01]  /*01b0*/  IMAD.HI.U32 R5, R5, R7, R4 ;  /* 0x0000000705057227 */ /* 0x000fe200078e0004 */
[----:B------:R-:W-:Y:S01]  /*01c0*/  LOP3.LUT R4, R0, R3, RZ, 0x3c, !PT ;  /* 0x0000000300047212 */ /* 0x000fe200078e3cff */
[----:B------:R-:W1:Y:S03]  /*01d0*/  LDC R7, c[0x0][0x3a4] ;  /* 0x0000e900ff077b82 */ /* 0x000e660000000800 */
[----:B------:R-:W-:Y:S01]  /*01e0*/  ISETP.GE.AND P2, PT, R4, RZ, PT ;  /* 0x000000ff0400720c */ /* 0x000fe20003f46270 */
[----:B------:R-:W-:-:S04]  /*01f0*/  IMAD.HI.U32 R5, R5, R6, RZ ;  /* 0x0000000605057227 */ /* 0x000fc800078e00ff */
[----:B------:R-:W-:Y:S01]  /*0200*/  IMAD.MOV R2, RZ, RZ, -R5 ;  /* 0x000000ffff027224 */ /* 0x000fe200078e0a05 */
[----:B------:R-:W4:Y:S03]  /*0210*/  LDC R0, c[0x0][0x3d0] ;  /* 0x0000f400ff007b82 */ /* 0x000f260000000800 */
[----:B------:R-:W-:-:S05]  /*0220*/  IMAD R2, R9, R2, R6 ;  /* 0x0000000209027224 */ /* 0x000fca00078e0206 */
[----:B------:R-:W-:Y:S01]  /*0230*/  ISETP.GT.U32.AND P3, PT, R9, R2, PT ;  /* 0x000000020900720c */ /* 0x000fe20003f64070 */
[----:B-1----:R-:W-:Y:S01]  /*0240*/  IMAD R4, R8, 0x2, R7 ;  /* 0x0000000208047824 */ /* 0x002fe200078e0207 */
[----:B------:R-:W-:-:S11]  /*0250*/  IADD3 R12, PT, PT, -R7, 0x1, RZ ;  /* 0x00000001070c7810 */ /* 0x000fd60007ffe1ff */
[----:B------:R-:W-:Y:S02]  /*0260*/  @!P3 IMAD.IADD R2, R2, 0x1, -R9 ;  /* 0x000000010202b824 */ /* 0x000fe400078e0a09 */
[----:B------:R-:W-:Y:S01]  /*0270*/  @!P3 VIADD R5, R5, 0x1 ;  /* 0x000000010505b836 */ /* 0x000fe20000000000 */
[----:B------:R-:W-:Y:S01]  /*0280*/  ISETP.NE.AND P3, PT, R3, RZ, PT ;  /* 0x000000ff0300720c */ /* 0x000fe20003f65270 */
[----:B----4-:R-:W-:Y:S01]  /*0290*/  IMAD R6, R0, 0x2, R13 ;  /* 0x0000000200067824 */ /* 0x010fe200078e020d */
[C---:B------:R-:W-:Y:S01]  /*02a0*/  ISETP.GE.U32.AND P0, PT, R2.reuse, R9, PT ;  /* 0x000000090200720c */ /* 0x040fe20003f06070 */
[----:B------:R-:W-:Y:S01]  /*02b0*/  IMAD.MOV R16, RZ, RZ, -R0 ;  /* 0x000000ffff107224 */ /* 0x000fe200078e0a00 */
[----:B------:R-:W-:Y:S01]  /*02c0*/  ISETP.GT.U32.AND P4, PT, R9, R2, PT ;  /* 0x000000020900720c */ /* 0x000fe20003f84070 */
[----:B------:R-:W-:Y:S01]  /*02d0*/  IMAD.IADD R9, R2, 0x1, -R9 ;  /* 0x0000000102097824 */ /* 0x000fe200078e0a09 */
[----:B------:R-:W-:Y:S02]  /*02e0*/  IADD3 R13, PT, PT, -R13, 0x1, RZ ;  /* 0x000000010d0d7810 */ /* 0x000fe40007ffe1ff */
[----:B------:R-:W-:-:S02]  /*02f0*/  VIMNMX R15, PT, PT, RZ, R0, !PT ;  /* 0x00000000ff0f7248 */ /* 0x000fc40007fe0100 */
[----:B------:R-:W-:Y:S02]  /*0300*/  SEL R9, R9, R2, !P4 ;  /* 0x0000000209097207 */ /* 0x000fe40006000000 */
[----:B------:R-:W-:Y:S02]  /*0310*/  LOP3.LUT R2, RZ, R3, RZ, 0x33, !PT ;  /* 0x00000003ff027212 */ /* 0x000fe400078e33ff */
[----:B------:R-:W-:Y:S01]  /*0320*/  VIMNMX R16, PT, PT, RZ, R16, !PT ;  /* 0x00000010ff107248 */ /* 0x000fe20007fe0100 */
[----:B------:R-:W-:Y:S02]  /*0330*/  @!P1 IMAD.MOV R9, RZ, RZ, -R9 ;  /* 0x000000ffff099224 */ /* 0x000fe400078e0a09 */
[----:B------:R-:W-:-:S03]  /*0340*/  @P0 VIADD R5, R5, 0x1 ;  /* 0x0000000105050836 */ /* 0x000fc60000000000 */
[C---:B------:R-:W-:Y:S01]  /*0350*/  SEL R9, R2.reuse, R9, !P3 ;  /* 0x0000000902097207 */ /* 0x040fe20005800000 */
[----:B------:R-:W-:Y:S01]  /*0360*/  IMAD.MOV.U32 R11, RZ, RZ, R5 ;  /* 0x000000ffff0b7224 */ /* 0x000fe200078e0005 */
[-C--:B------:R-:W-:Y:S02]  /*0370*/  VIMNMX R5, PT, PT, RZ, R8.reuse, !PT ;  /* 0x00000008ff057248 */ /* 0x080fe40007fe0100 */
[C---:B------:R-:W-:Y:S01]  /*0380*/  IADD3 R3, PT, PT, -R9.reuse, -0x1, R4 ;  /* 0xffffffff09037810 */ /* 0x040fe20007ffe104 */
[----:B------:R-:W-:Y:S01]  /*0390*/  @!P2 IMAD.MOV R11, RZ, RZ, -R11 ;  /* 0x000000ffff0ba224 */ /* 0x000fe200078e0a0b */
[C---:B------:R-:W-:Y:S01]  /*03a0*/  IADD3 R12, PT, PT, R9.reuse, -R8, R12 ;  /* 0x80000008090c7210 */ /* 0x040fe20007ffe00c */
[----:B------:R-:W-:Y:S01]  /*03b0*/  IMAD.IADD R8, R9, 0x1, -R8 ;  /* 0x0000000109087824 */ /* 0x000fe200078e0a08 */
[----:B------:R-:W-:Y:S02]  /*03c0*/  IADD3 R10, PT, PT, -R5, R3, R10 ;  /* 0x00000003050a7210 */ /* 0x000fe40007ffe10a */
[----:B------:R-:W1:Y:S01]  /*03d0*/  LDC.64 R4, c[0x0][0x3b8] ;  /* 0x0000ee00ff047b82 */ /* 0x000e620000000a00 */
[----:B------:R-:W-:-:S02]  /*03e0*/  SEL R11, R2, R11, !P3 ;  /* 0x0000000b020b7207 */ /* 0x000fc40005800000 */
[----:B------:R-:W-:Y:S02]  /*03f0*/  IABS R8, R8 ;  /* 0x0000000800087213 */ /* 0x000fe40000000000 */
[C---:B------:R-:W-:Y:S02]  /*0400*/  IADD3 R14, PT, PT, -R11.reuse, -0x1, R6 ;  /* 0xffffffff0b0e7810 */ /* 0x040fe40007ffe106 */
[C---:B------:R-:W-:Y:S01]  /*0410*/  IADD3 R13, PT, PT, R11.reuse, -R0, R13 ;  /* 0x800000000b0d7210 */ /* 0x040fe20007ffe00d */
[----:B------:R-:W0:Y:S01]  /*0420*/  LDC.64 R2, c[0x0][0x3b0] ;  /* 0x0000ec00ff027b82 */ /* 0x000e220000000a00 */
[----:B------:R-:W-:Y:S01]  /*0430*/  IMAD.IADD R0, R11, 0x1, -R0 ;  /* 0x000000010b007824 */ /* 0x000fe200078e0a00 */
[----:B------:R-:W-:Y:S02]  /*0440*/  IADD3 R14, PT, PT, -R15, R14, R16 ;  /* 0x0000000e0f0e7210 */ /* 0x000fe40007ffe110 */
[----:B------:R-:W-:Y:S02]  /*0450*/  IABS R12, R12 ;  /* 0x0000000c000c7213 */ /* 0x000fe40000000000 */
[----:B------:R-:W-:Y:S01]  /*0460*/  IABS R16, R0 ;  /* 0x0000000000107213 */ /* 0x000fe20000000000 */
[----:B------:R-:W-:Y:S01]  /*0470*/  IMAD.MOV.U32 R0, RZ, RZ, R8 ;  /* 0x000000ffff007224 */ /* 0x000fe200078e0008 */
[----:B------:R-:W2:Y:S01]  /*0480*/  LDC.64 R6, c[0x0][0x388] ;  /* 0x0000e200ff067b82 */ /* 0x000ea20000000a00 */
[----:B------:R-:W-:Y:S01]  /*0490*/  IABS R15, R13 ;  /* 0x0000000d000f7213 */ /* 0x000fe20000000000 */
[----:B------:R-:W-:-:S02]  /*04a0*/  IMAD.MOV.U32 R13, RZ, RZ, R12 ;  /* 0x000000ffff0d7224 */ /* 0x000fc400078e000c */
[----:B------:R-:W-:-:S03]  /*04b0*/  IMAD.MOV.U32 R8, RZ, RZ, R16 ;  /* 0x000000ffff087224 */ /* 0x000fc600078e0010 */
[----:B------:R-:W-:Y:S01]  /*04c0*/  IADD3 R0, PT, PT, -R13, R10, R0 ;  /* 0x0000000a0d007210 */ /* 0x000fe20007ffe100 */
[----:B-1----:R-:W-:Y:S01]  /*04d0*/  IMAD R5, R9, R5, RZ ;  /* 0x0000000509057224 */ /* 0x002fe200078e02ff */
[----:B------:R-:W-:Y:S01]  /*04e0*/  IADD3 R14, PT, PT, -R15, R14, R8 ;  /* 0x0000000e0f0e7210 */ /* 0x000fe20007ffe108 */
[----:B------:R-:W-:Y:S01]  /*04f0*/  IMAD R4, R11, R4, RZ ;  /* 0x000000040b047224 */ /* 0x000fe200078e02ff */
[----:B------:R-:W1:Y:S01]  /*0500*/  LDC.64 R8, c[0x0][0x380] ;  /* 0x0000e000ff087b82 */ /* 0x000e620000000a00 */
[----:B------:R-:W-:Y:S02]  /*0510*/  IMAD R0, R0, UR9, RZ ;  /* 0x0000000900007c24 */ /* 0x000fe4000f8e02ff */
[----:B------:R-:W-:Y:S02]  /*0520*/  IMAD R14, R14, UR8, RZ ;  /* 0x000000080e0e7c24 */ /* 0x000fe4000f8e02ff */
[----:B0-----:R-:W-:Y:S02]  /*0530*/  IMAD R2, R2, UR5, RZ ;  /* 0x0000000502027c24 */ /* 0x001fe4000f8e02ff */
[----:B------:R-:W-:-:S03]  /*0540*/  IMAD R3, R3, UR4, RZ ;  /* 0x0000000403037c24 */ /* 0x000fc6000f8e02ff */
[----:B------:R-:W-:Y:S02]  /*0550*/  SHF.R.S32.HI R10, RZ, 0x1f, R2 ;  /* 0x0000001fff0a7819 */ /* 0x000fe40000011402 */
[--C-:B------:R-:W-:Y:S01]  /*0560*/  IADD3 R13, P2, P3, R5, R2, R3.reuse ;  /* 0x00000002050d7210 */ /* 0x100fe20007b5e003 */
[----:B--2---:R-:W-:Y:S01]  /*0570*/  IMAD R6, R6, UR5, RZ ;  /* 0x0000000506067c24 */ /* 0x004fe2000f8e02ff */
[----:B------:R-:W-:Y:S01]  /*0580*/  SHF.R.S32.HI R3, RZ, 0x1f, R3 ;  /* 0x0000001fff037819 */ /* 0x000fe20000011403 */
[----:B------:R-:W-:Y:S01]  /*0590*/  IMAD R7, R7, UR4, RZ ;  /* 0x0000000407077c24 */ /* 0x000fe2000f8e02ff */
[----:B------:R-:W-:Y:S01]  /*05a0*/  SHF.R.S32.HI R5, RZ, 0x1f, R5 ;  /* 0x0000001fff057819 */ /* 0x000fe20000011405 */
[----:B------:R-:W0:Y:S03]  /*05b0*/  LDCU.64 UR4, c[0x0][0x358] ;  /* 0x00006b00ff0477ac */ /* 0x000e260008000a00 */
[----:B------:R-:W-:-:S02]  /*05c0*/  IADD3 R11, P0, P1, R0, R6, R7 ;  /* 0x00000006000b7210 */ /* 0x000fc4000791e007 */
[----:B------:R-:W-:Y:S02]  /*05d0*/  IADD3.X R5, PT, PT, R5, R10, R3, P2, P3 ;  /* 0x0000000a05057210 */ /* 0x000fe400017e6403 */
[----:B------:R-:W-:Y:S02]  /*05e0*/  IADD3 R10, P3, PT, R14, R11, RZ ;  /* 0x0000000b0e0a7210 */ /* 0x000fe40007f7e0ff */
[----:B------:R-:W-:Y:S02]  /*05f0*/  IADD3 R3, P2, PT, R4, R13, RZ ;  /* 0x0000000d04037210 */ /* 0x000fe40007f5e0ff */
[----:B------:R-:W-:Y:S01]  /*0600*/  SHF.R.S32.HI R6, RZ, 0x1f, R6 ;  /* 0x0000001fff067819 */ /* 0x000fe20000011406 */
[----:B------:R-:W-:Y:S01]  /*0610*/  IMAD.SHL.U32 R11, R10, 0x2, RZ ;  /* 0x000000020a0b7824 */ /* 0x000fe200078e00ff */
[----:B------:R-:W-:Y:S02]  /*0620*/  SHF.R.S32.HI R7, RZ, 0x1f, R7 ;  /* 0x0000001fff077819 */ /* 0x000fe40000011407 */
[----:B------:R-:W-:-:S02]  /*0630*/  SHF.R.S32.HI R0, RZ, 0x1f, R0 ;  /* 0x0000001fff007819 */ /* 0x000fc40000011400 */
[----:B------:R-:W-:Y:S01]  /*0640*/  LEA.HI.X.SX32 R4, R4, R5, 0x1, P2 ;  /* 0x0000000504047211 */ /* 0x000fe200010f0eff */
[----:B-1----:R-:W-:Y:S01]  /*0650*/  IMAD.IADD R5, R11, 0x1, R8 ;  /* 0x000000010b057824 */ /* 0x002fe200078e0208 */
[----:B------:R-:W-:Y:S02]  /*0660*/  IADD3.X R7, PT, PT, R0, R6, R7, P0, P1 ;  /* 0x0000000600077210 */ /* 0x000fe400007e2407 */
[----:B---3--:R-:W-:Y:S02]  /*0670*/  LEA R2, P0, R3, UR6, 0x1 ;  /* 0x0000000603027c11 */ /* 0x008fe4000f8008ff */
[----:B------:R-:W-:Y:S02]  /*0680*/  LEA.HI.X.SX32 R7, R14, R7, 0x1, P3 ;  /* 0x000000070e077211 */ /* 0x000fe400018f0eff */
[----:B------:R-:W-:Y:S02]  /*0690*/  LOP3.LUT R5, R5, 0x2, RZ, 0xc0, !PT ;  /* 0x0000000205057812 */ /* 0x000fe400078ec0ff */
[----:B------:R-:W-:-:S02]  /*06a0*/  LEA.HI.X R3, R3, UR7, R4, 0x1, P0 ;  /* 0x0000000703037c11 */ /* 0x000fc400080f0c04 */
[----:B------:R-:W-:Y:S02]  /*06b0*/  SHF.L.U64.HI R0, R10, 0x1, R7 ;  /* 0x000000010a007819 */ /* 0x000fe40000010207 */
[----:B------:R-:W-:Y:S01]  /*06c0*/  IADD3 R8, P0, P1, -R5, R8, R11 ;  /* 0x0000000805087210 */ /* 0x000fe2000791e10b */
[----:B0-----:R-:W2:Y:S03]  /*06d0*/  LDG.E.U16 R2, desc[UR4][R2.64] ;  /* 0x0000000402027981 */ /* 0x001ea6000c1e1500 */
[----:B------:R-:W-:-:S05]  /*06e0*/  IADD3.X R9, PT, PT, R9, -0x1, R0, P0, P1 ;  /* 0xffffffff09097810 */ /* 0x000fca00007e2400 */
[----:B------:R0:W5:Y:S01]  /*06f0*/  LDG.E R4, desc[UR4][R8.64] ;  /* 0x0000000408047981 */ /* 0x000162000c1e1900 */
[----:B------:R-:W-:-:S04]  /*0700*/  ISETP.NE.U32.AND P0, PT, R5, RZ, PT ;  /* 0x000000ff0500720c */ /* 0x000fc80003f05070 */
[----:B------:R-:W-:Y:S01]  /*0710*/  ISETP.NE.AND.EX P0, PT, RZ, RZ, PT, P0 ;  /* 0x000000ffff00720c */ /* 0x000fe20003f05300 */
[----:B0-2---:R-:W-:-:S12]  /*0720*/  HADD2.F32 R6, -RZ, R2.H0_H0 ;  /* 0x20000002ff067230 */ /* 0x005fd80000004100 */
.L_x_4:
[----:B-----5:R-:W-:Y:S02]  /*0730*/  SHF.R.U32.HI R3, RZ, 0x10, R4 ;  /* 0x00000010ff037819 */ /* 0x020fe40000011604 */
[C---:B------:R-:W-:Y:S02]  /*0740*/  LOP3.LUT R0, R4.reuse, 0xffff, RZ, 0xc0, !PT ;  /* 0x0000ffff04007812 */ /* 0x040fe400078ec0ff */
[C---:B------:R-:W-:Y:S02]  /*0750*/  SEL R3, R4.reuse, R3, !P0 ;  /* 0x0000000304037207 */ /* 0x040fe40004000000 */
[----:B------:R-:W-:-:S03]  /*0760*/  LOP3.LUT R2, R4, 0xffff0000, RZ, 0xc0, !PT ;  /* 0xffff000004027812 */ /* 0x000fc600078ec0ff */
[----:B------:R-:W-:-:S05]  /*0770*/  HADD2.F32 R3, -RZ, R3.H0_H0 ;  /* 0x20000003ff037230 */ /* 0x000fca0000004100 */
[----:B------:R-:W-:-:S06]  /*0780*/  FADD R3, R3, R6 ;  /* 0x0000000603037221 */ /* 0x000fcc0000000000 */
[----:B------:R-:W0:Y:S02]  /*0790*/  F2F.F16.F32 R3, R3 ;  /* 0x0000000300037304 */ /* 0x000e240000200800 */
[C---:B0-----:R-:W-:Y:S01]  /*07a0*/  IMAD R5, R3.reuse, 0x10000, R0 ;  /* 0x0001000003057824 */ /* 0x041fe200078e0200 */
[----:B------:R-:W-:-:S06]  /*07b0*/  @!P0 LOP3.LUT R5, R3, R2, RZ, 0xfc, !PT ;  /* 0x0000000203058212 */ /* 0x000fcc00078efcff */
[----:B------:R-:W2:Y:S02]  /*07c0*/  ATOMG.E.CAS.STRONG.GPU PT, R5, [R8], R4, R5 ;  /* 0x00000004080573a9 */ /* 0x000ea400001ee105 */
[----:B--2---:R-:W-:Y:S01]  /*07d0*/  ISETP.NE.AND P1, PT, R4, R5, PT ;  /* 0x000000050400720c */ /* 0x004fe20003f25270 */
[----:B------:R-:W-:-:S12]  /*07e0*/  IMAD.MOV.U32 R4, RZ, RZ, R5 ;  /* 0x000000ffff047224 */ /* 0x000fd800078e0005 */
[----:B------:R-:W-:Y:S05]  /*07f0*/  @P1 BRA `(.L_x_4) ;  /* 0xfffffffc00cc1947 */ /* 0x000fea000383ffff */
[----:B------:R-:W-:Y:S05]  /*0800*/  EXIT ;  /* 0x000000000000794d */ /* 0x000fea0003800000 */
.L_x_5:
        /* <DEDUP_REMOVED lines=15> */
.L_x_11:


//--------------------- .text._Z37SpatialReflectionPadding_updateOutputIN3c104HalfEEv15THCDeviceTensorIT_Li4Ei16DefaultPtrTraitsES5_iiii --------------------------
	.section	.text._Z37SpatialReflectionPadding_updateOutputIN3c104HalfEEv15THCDeviceTensorIT_Li4Ei16DefaultPtrTraitsES5_iiii,"ax",@progbits
	.align	128
        .global         _Z37SpatialReflectionPadding_updateOutputIN3c104HalfEEv15THCDeviceTensorIT_Li4Ei16DefaultPtrTraitsES5_iiii
        .type           _Z37SpatialReflectionPadding_updateOutputIN3c104HalfEEv15THCDeviceTensorIT_Li4Ei16DefaultPtrTraitsES5_iiii,@function
        .size           _Z37SpatialReflectionPadding_updateOutputIN3c104HalfEEv15THCDeviceTensorIT_Li4Ei16DefaultPtrTraitsES5_iiii,(.L_x_12 - _Z37SpatialReflectionPadding_updateOutputIN3c104HalfEEv15THCDeviceTensorIT_Li4Ei16DefaultPtrTraitsES5_iiii)
        .other          _Z37SpatialReflectionPadding_updateOutputIN3c104HalfEEv15THCDeviceTensorIT_Li4Ei16DefaultPtrTraitsES5_iiii,@"STO_CUDA_ENTRY STV_DEFAULT"
_Z37SpatialReflectionPadding_updateOutputIN3c104HalfEEv15THCDeviceTensorIT_Li4Ei16DefaultPtrTraitsES5_iiii:
.text._Z37SpatialReflectionPadding_updateOutputIN3c104HalfEEv15THCDeviceTensorIT_Li4Ei16DefaultPtrTraitsES5_iiii:
        /* <DEDUP_REMOVED lines=90> */
[----:B--2---:R-:W2:Y:S01]  /*05a0*/  LDG.E.U16 R5, desc[UR6][R4.64] ;  /* 0x0000000604057981 */ /* 0x004ea2000c1e1500 */
        /* <DEDUP_REMOVED lines=13> */
[----:B--2---:R-:W-:Y:S01]  /*0680*/  STG.E.U16 desc[UR6][R2.64], R5 ;  /* 0x0000000502007986 */ /* 0x004fe2000c101506 */
[----:B------:R-:W-:Y:S05]  /*0690*/  EXIT ;  /* 0x000000000000794d */ /* 0x000fea0003800000 */
.L_x_6:
        /* <DEDUP_REMOVED lines=14> */
.L_x_12:


//--------------------- .nv.global.init           --------------------------
	.section	.nv.global.init,"aw",@progbits
.nv.global.init:
	.type		__T23,@object
	.size		__T23,(__T24 - __T23)
__T23:
        /*0000*/ 	.byte	0x54, 0x20, 0x70, 0x6f, 0x77, 0x69, 0x28, 0x54, 0x2c, 0x20, 0x54, 0x29, 0x20, 0x5b, 0x77, 0x69
        /*0010*/ 	.byte	0x74, 0x68, 0x20, 0x54, 0x20, 0x3d, 0x20, 0x69, 0x6e, 0x74, 0x5d, 0x00
	.type		__T24,@object
	.size		__T24,(__T22 - __T24)
__T24:
        /*001c*/ 	.byte	0x54, 0x20, 0x70, 0x6f, 0x77, 0x69, 0x28, 0x54, 0x2c, 0x20, 0x54, 0x29, 0x20, 0x5b, 0x77, 0x69
        /*002c*/ 	.byte	0x74, 0x68, 0x20, 0x54, 0x20, 0x3d, 0x20, 0x6c, 0x6f, 0x6e, 0x67, 0x5d, 0x00
	.type		__T22,@object
	.size		__T22,(__T21 - __T22)
__T22:
        /*0039*/ 	.byte	0x54, 0x20, 0x70, 0x6f, 0x77, 0x69, 0x28, 0x54, 0x2c, 0x20, 0x54, 0x29, 0x20, 0x5b, 0x77, 0x69
        /*0049*/ 	.byte	0x74, 0x68, 0x20, 0x54, 0x20, 0x3d, 0x20, 0x73, 0x68, 0x6f, 0x72, 0x74, 0x5d, 0x00
	.type		__T21,@object
	.size		__T21,(__T20 - __T21)
__T21:
        /*0057*/ 	.byte	0x54, 0x20, 0x70, 0x6f, 0x77, 0x69, 0x28, 0x54, 0x2c, 0x20, 0x54, 0x29, 0x20, 0x5b, 0x77, 0x69
        /*0067*/ 	.byte	0x74, 0x68, 0x20, 0x54, 0x20, 0x3d, 0x20, 0x73, 0x69, 0x67, 0x6e, 0x65, 0x64, 0x20, 0x63, 0x68
        /*0077*/ 	.byte	0x61, 0x72, 0x5d, 0x00
	.type		__T20,@object
	.size		__T20,(.L_8 - __T20)
__T20:
        /*007b*/ 	.byte	0x54, 0x20, 0x70, 0x6f, 0x77, 0x69, 0x28, 0x54, 0x2c, 0x20, 0x54, 0x29, 0x20, 0x5b, 0x77, 0x69
        /*008b*/ 	.byte	0x74, 0x68, 0x20, 0x54, 0x20, 0x3d, 0x20, 0x75, 0x6e, 0x73, 0x69, 0x67, 0x6e, 0x65, 0x64, 0x20
        /*009b*/ 	.byte	0x63, 0x68, 0x61, 0x72, 0x5d, 0x00
.L_8:


//--------------------- .nv.shared.reserved.0     --------------------------
	.section	.nv.shared.reserved.0,"aw",@nobits
	.weak		__nv_reservedSMEM_offset_0_alias
	.size		__nv_reservedSMEM_offset_0_alias, 0, 64
	.other		__nv_reservedSMEM_offset_0_alias,@"STO_CUDA_RESERVED_SHARED STV_DEFAULT"
__nv_reservedSMEM_offset_0_alias:
	.zero		0
	.zero		64


//--------------------- .nv.global                --------------------------
	.section	.nv.global,"aw",@nobits
	.align	8
.nv.global:
	.type		_ZTVN10__cxxabiv120__si_class_type_infoE,@object
	.size		_ZTVN10__cxxabiv120__si_class_type_infoE,(_ZTTNSt7__cxx1119basic_ostringstreamIcSt11char_traitsIcESaIcEEE - _ZTVN10__cxxabiv120__si_class_type_infoE)
_ZTVN10__cxxabiv120__si_class_type_infoE:
	.zero		8
	.type		_ZTTNSt7__cxx1119basic_ostringstreamIcSt11char_traitsIcESaIcEEE,@object
	.size		_ZTTNSt7__cxx1119basic_ostringstreamIcSt11char_traitsIcESaIcEEE,(_ZTTSo - _ZTTNSt7__cxx1119basic_ostringstreamIcSt11char_traitsIcESaIcEEE)
_ZTTNSt7__cxx1119basic_ostringstreamIcSt11char_traitsIcESaIcEEE:
	.zero		8
	.type		_ZTTSo,@object
	.size		_ZTTSo,(_ZTVN10__cxxabiv117__class_type_infoE - _ZTTSo)
_ZTTSo:
	.zero		8
	.type		_ZTVN10__cxxabiv117__class_type_infoE,@object
	.size		_ZTVN10__cxxabiv117__class_type_infoE,(_ZTVSt9basic_iosIcSt11char_traitsIcEE - _ZTVN10__cxxabiv117__class_type_infoE)
_ZTVN10__cxxabiv117__class_type_infoE:
	.zero		8
	.type		_ZTVSt9basic_iosIcSt11char_traitsIcEE,@object
	.size		_ZTVSt9basic_iosIcSt11char_traitsIcEE,(_ZTVN3c105ErrorE - _ZTVSt9basic_iosIcSt11char_traitsIcEE)
_ZTVSt9basic_iosIcSt11char_traitsIcEE:
	.zero		32
	.type		_ZTVN3c105ErrorE,@object
	.size		_ZTVN3c105ErrorE,(_ZTVSt15basic_streambufIcSt11char_traitsIcEE - _ZTVN3c105ErrorE)
_ZTVN3c105ErrorE:
	.zero		40
	.type		_ZTVSt15basic_streambufIcSt11char_traitsIcEE,@object
	.size		_ZTVSt15basic_streambufIcSt11char_traitsIcEE,(_ZTVNSt7__cxx1115basic_stringbufIcSt11char_traitsIcESaIcEEE - _ZTVSt15basic_streambufIcSt11char_traitsIcEE)
_ZTVSt15basic_streambufIcSt11char_traitsIcEE:
	.zero		128
	.type		_ZTVNSt7__cxx1115basic_stringbufIcSt11char_traitsIcESaIcEEE,@object
	.size		_ZTVNSt7__cxx1115basic_stringbufIcSt11char_traitsIcESaIcEEE,(.L_3 - _ZTVNSt7__cxx1115basic_stringbufIcSt11char_traitsIcESaIcEEE)
_ZTVNSt7__cxx1115basic_stringbufIcSt11char_traitsIcESaIcEEE:
	.zero		128
.L_3:


//--------------------- .nv.constant0._Z40SpatialReflectionPadding_updateGradInputIdEv15THCDeviceTensorIT_Li4Ei16DefaultPtrTraitsES3_iiii --------------------------
	.section	.nv.constant0._Z40SpatialReflectionPadding_updateGradInputIdEv15THCDeviceTensorIT_Li4Ei16DefaultPtrTraitsES3_iiii,"a",@progbits
	.sectionflags	@""
	.align	4
.nv.constant0._Z40SpatialReflectionPadding_updateGradInputIdEv15THCDeviceTensorIT_Li4Ei16DefaultPtrTraitsES3_iiii:
	.zero		992


//--------------------- .nv.constant0._Z37SpatialReflectionPadding_updateOutputIdEv15THCDeviceTensorIT_Li4Ei16DefaultPtrTraitsES3_iiii --------------------------
	.section	.nv.constant0._Z37SpatialReflectionPadding_updateOutputIdEv15THCDeviceTensorIT_Li4Ei16DefaultPtrTraitsES3_iiii,"a",@progbits
	.sectionflags	@""
	.align	4
.nv.constant0._Z37SpatialReflectionPadding_updateOutputIdEv15THCDeviceTensorIT_Li4Ei16DefaultPtrTraitsES3_iiii:
	.zero		992


//--------------------- .nv.constant0._Z40SpatialReflectionPadding_updateGradInputIfEv15THCDeviceTensorIT_Li4Ei16DefaultPtrTraitsES3_iiii --------------------------
	.section	.nv.constant0._Z40SpatialReflectionPadding_updateGradInputIfEv15THCDeviceTensorIT_Li4Ei16DefaultPtrTraitsES3_iiii,"a",@progbits
	.sectionflags	@""
	.align	4
.nv.constant0._Z40SpatialReflectionPadding_updateGradInputIfEv15THCDeviceTensorIT_Li4Ei16DefaultPtrTraitsES3_iiii:
	.zero		992


//--------------------- .nv.constant0._Z37SpatialReflectionPadding_updateOutputIfEv15THCDeviceTensorIT_Li4Ei16DefaultPtrTraitsES3_iiii --------------------------
	.section	.nv.constant0._Z37SpatialReflectionPadding_updateOutputIfEv15THCDeviceTensorIT_Li4Ei16DefaultPtrTraitsES3_iiii,"a",@progbits
	.sectionflags	@""
	.align	4
.nv.constant0._Z37SpatialReflectionPadding_updateOutputIfEv15THCDeviceTensorIT_Li4Ei16DefaultPtrTraitsES3_iiii:
	.zero		992


//--------------------- .nv.constant0._Z40SpatialReflectionPadding_updateGradInputIN3c104HalfEEv15THCDeviceTensorIT_Li4Ei16DefaultPtrTraitsES5_iiii --------------------------
	.section	.nv.constant0._Z40SpatialReflectionPadding_updateGradInputIN3c104HalfEEv15THCDeviceTensorIT_Li4Ei16DefaultPtrTraitsES5_iiii,"a",@progbits
	.sectionflags	@""
	.align	4
.nv.constant0._Z40SpatialReflectionPadding_updateGradInputIN3c104HalfEEv15THCDeviceTensorIT_Li4Ei16DefaultPtrTraitsES5_iiii:
	.zero		992


//--------------------- .nv.constant0._Z37SpatialReflectionPadding_updateOutputIN3c104HalfEEv15THCDeviceTensorIT_Li4Ei16DefaultPtrTraitsES5_iiii --------------------------
	.section	.nv.constant0._Z37SpatialReflectionPadding_updateOutputIN3c104HalfEEv15THCDeviceTensorIT_Li4Ei16DefaultPtrTraitsES5_iiii,"a",@progbits
	.sectionflags	@""
	.align	4
.nv.constant0._Z37SpatialReflectionPadding_updateOutputIN3c104HalfEEv15THCDeviceTensorIT_Li4Ei16DefaultPtrTraitsES5_iiii:
	.zero		992


//--------------------- SYMBOLS --------------------------

	.type		.nv.reservedSmem.offset0,@object
	.size		.nv.reservedSmem.offset0,0x4
